//
// Generated by NVIDIA NVVM Compiler
//
// Compiler Build ID: CL-36424714
// Cuda compilation tools, release 13.0, V13.0.88
// Based on NVVM 20.0.0
//

.version 9.0
.target sm_100
.address_size 64

	// .globl	_Z5mmultPfS_S_i
// _ZZ5mmultPfS_S_iE13temp_matrix_a has been demoted
// _ZZ5mmultPfS_S_iE13temp_matrix_b has been demoted

.visible .entry _Z5mmultPfS_S_i(
	.param .u64 .ptr .align 1 _Z5mmultPfS_S_i_param_0,
	.param .u64 .ptr .align 1 _Z5mmultPfS_S_i_param_1,
	.param .u64 .ptr .align 1 _Z5mmultPfS_S_i_param_2,
	.param .u32 _Z5mmultPfS_S_i_param_3
)
{
	.reg .pred 	%p<8>;
	.reg .b32 	%r<114>;
	.reg .b32 	%f<368>;
	.reg .b64 	%rd<47>;
	// demoted variable
	.shared .align 4 .b8 _ZZ5mmultPfS_S_iE13temp_matrix_a[1024];
	// demoted variable
	.shared .align 4 .b8 _ZZ5mmultPfS_S_iE13temp_matrix_b[1024];
	ld.param.u32 	%r34, [_Z5mmultPfS_S_i_param_3];
	mov.u32 	%r35, %ntid.x;
	mov.u32 	%r36, %ctaid.x;
	mov.u32 	%r1, %tid.x;
	mad.lo.s32 	%r2, %r35, %r36, %r1;
	mov.u32 	%r37, %ntid.y;
	mov.u32 	%r38, %ctaid.y;
	mov.u32 	%r3, %tid.y;
	mad.lo.s32 	%r4, %r37, %r38, %r3;
	shr.s32 	%r39, %r34, 31;
	shr.u32 	%r40, %r39, 28;
	add.s32 	%r41, %r34, %r40;
	shr.s32 	%r5, %r41, 4;
	setp.lt.s32 	%p1, %r34, 16;
	mov.f32 	%f367, 0f00000000;
	@%p1 bra 	$L__BB0_9;
	add.s32 	%r109, %r4, %r1;
	shl.b32 	%r43, %r3, 6;
	mov.u32 	%r44, _ZZ5mmultPfS_S_iE13temp_matrix_a;
	add.s32 	%r7, %r44, %r43;
	add.s32 	%r45, %r5, -1;
	setp.lt.u32 	%p2, %r45, 3;
	mov.f32 	%f367, 0f00000000;
	mov.b32 	%r113, 0;
	@%p2 bra 	$L__BB0_4;
	and.b32  	%r113, %r5, 134217724;
	neg.s32 	%r111, %r113;
	add.s32 	%r48, %r3, 48;
	mad.lo.s32 	%r108, %r34, %r48, %r2;
	add.s32 	%r49, %r3, 32;
	mad.lo.s32 	%r107, %r34, %r49, %r2;
	add.s32 	%r50, %r3, 16;
	mad.lo.s32 	%r106, %r34, %r50, %r2;
	mad.lo.s32 	%r105, %r3, %r34, %r2;
	mov.f32 	%f367, 0f00000000;
	mov.b32 	%r110, 0;
$L__BB0_3:
	.pragma "nounroll";
	ld.param.u64 	%rd43, [_Z5mmultPfS_S_i_param_1];
	ld.param.u64 	%rd40, [_Z5mmultPfS_S_i_param_0];
	cvta.to.global.u64 	%rd4, %rd40;
	mul.wide.u32 	%rd5, %r109, 4;
	add.s64 	%rd6, %rd4, %rd5;
	ld.global.f32 	%f14, [%rd6];
	shl.b32 	%r52, %r1, 2;
	add.s32 	%r53, %r7, %r52;
	st.shared.f32 	[%r53], %f14;
	cvta.to.global.u64 	%rd7, %rd43;
	mul.wide.u32 	%rd8, %r105, 4;
	add.s64 	%rd9, %rd7, %rd8;
	ld.global.f32 	%f15, [%rd9];
	mov.u32 	%r55, _ZZ5mmultPfS_S_iE13temp_matrix_b;
	add.s32 	%r56, %r55, %r52;
	add.s32 	%r57, %r56, %r43;
	st.shared.f32 	[%r57], %f15;
	bar.sync 	0;
	ld.shared.f32 	%f16, [%r7];
	ld.shared.f32 	%f17, [%r56];
	fma.rn.f32 	%f18, %f16, %f17, %f367;
	ld.shared.f32 	%f19, [%r7+4];
	ld.shared.f32 	%f20, [%r56+64];
	fma.rn.f32 	%f21, %f19, %f20, %f18;
	ld.shared.f32 	%f22, [%r7+8];
	ld.shared.f32 	%f23, [%r56+128];
	fma.rn.f32 	%f24, %f22, %f23, %f21;
	ld.shared.f32 	%f25, [%r7+12];
	ld.shared.f32 	%f26, [%r56+192];
	fma.rn.f32 	%f27, %f25, %f26, %f24;
	ld.shared.f32 	%f28, [%r7+16];
	ld.shared.f32 	%f29, [%r56+256];
	fma.rn.f32 	%f30, %f28, %f29, %f27;
	ld.shared.f32 	%f31, [%r7+20];
	ld.shared.f32 	%f32, [%r56+320];
	fma.rn.f32 	%f33, %f31, %f32, %f30;
	ld.shared.f32 	%f34, [%r7+24];
	ld.shared.f32 	%f35, [%r56+384];
	fma.rn.f32 	%f36, %f34, %f35, %f33;
	ld.shared.f32 	%f37, [%r7+28];
	ld.shared.f32 	%f38, [%r56+448];
	fma.rn.f32 	%f39, %f37, %f38, %f36;
	ld.shared.f32 	%f40, [%r7+32];
	ld.shared.f32 	%f41, [%r56+512];
	fma.rn.f32 	%f42, %f40, %f41, %f39;
	ld.shared.f32 	%f43, [%r7+36];
	ld.shared.f32 	%f44, [%r56+576];
	fma.rn.f32 	%f45, %f43, %f44, %f42;
	ld.shared.f32 	%f46, [%r7+40];
	ld.shared.f32 	%f47, [%r56+640];
	fma.rn.f32 	%f48, %f46, %f47, %f45;
	ld.shared.f32 	%f49, [%r7+44];
	ld.shared.f32 	%f50, [%r56+704];
	fma.rn.f32 	%f51, %f49, %f50, %f48;
	ld.shared.f32 	%f52, [%r7+48];
	ld.shared.f32 	%f53, [%r56+768];
	fma.rn.f32 	%f54, %f52, %f53, %f51;
	ld.shared.f32 	%f55, [%r7+52];
	ld.shared.f32 	%f56, [%r56+832];
	fma.rn.f32 	%f57, %f55, %f56, %f54;
	ld.shared.f32 	%f58, [%r7+56];
	ld.shared.f32 	%f59, [%r56+896];
	fma.rn.f32 	%f60, %f58, %f59, %f57;
	ld.shared.f32 	%f61, [%r7+60];
	ld.shared.f32 	%f62, [%r56+960];
	fma.rn.f32 	%f63, %f61, %f62, %f60;
	bar.sync 	0;
	mov.u32 	%r59, %ctaid.y;
	mad.lo.s32 	%r60, %r37, %r59, %r3;
	add.s32 	%r61, %r60, %r1;
	cvt.u64.u32 	%rd10, %r61;
	cvt.u64.u32 	%rd11, %r110;
	add.s64 	%rd12, %rd10, %rd11;
	shl.b64 	%rd13, %rd12, 2;
	add.s64 	%rd14, %rd4, %rd13;
	ld.global.f32 	%f64, [%rd14+64];
	st.shared.f32 	[%r53], %f64;
	mul.wide.u32 	%rd15, %r106, 4;
	add.s64 	%rd16, %rd7, %rd15;
	ld.global.f32 	%f65, [%rd16];
	st.shared.f32 	[%r57], %f65;
	bar.sync 	0;
	ld.shared.f32 	%f66, [%r7];
	ld.shared.f32 	%f67, [%r56];
	fma.rn.f32 	%f68, %f66, %f67, %f63;
	ld.shared.f32 	%f69, [%r7+4];
	ld.shared.f32 	%f70, [%r56+64];
	fma.rn.f32 	%f71, %f69, %f70, %f68;
	ld.shared.f32 	%f72, [%r7+8];
	ld.shared.f32 	%f73, [%r56+128];
	fma.rn.f32 	%f74, %f72, %f73, %f71;
	ld.shared.f32 	%f75, [%r7+12];
	ld.shared.f32 	%f76, [%r56+192];
	fma.rn.f32 	%f77, %f75, %f76, %f74;
	ld.shared.f32 	%f78, [%r7+16];
	ld.shared.f32 	%f79, [%r56+256];
	fma.rn.f32 	%f80, %f78, %f79, %f77;
	ld.shared.f32 	%f81, [%r7+20];
	ld.shared.f32 	%f82, [%r56+320];
	fma.rn.f32 	%f83, %f81, %f82, %f80;
	ld.shared.f32 	%f84, [%r7+24];
	ld.shared.f32 	%f85, [%r56+384];
	fma.rn.f32 	%f86, %f84, %f85, %f83;
	ld.shared.f32 	%f87, [%r7+28];
	ld.shared.f32 	%f88, [%r56+448];
	fma.rn.f32 	%f89, %f87, %f88, %f86;
	ld.shared.f32 	%f90, [%r7+32];
	ld.shared.f32 	%f91, [%r56+512];
	fma.rn.f32 	%f92, %f90, %f91, %f89;
	ld.shared.f32 	%f93, [%r7+36];
	ld.shared.f32 	%f94, [%r56+576];
	fma.rn.f32 	%f95, %f93, %f94, %f92;
	ld.shared.f32 	%f96, [%r7+40];
	ld.shared.f32 	%f97, [%r56+640];
	fma.rn.f32 	%f98, %f96, %f97, %f95;
	ld.shared.f32 	%f99, [%r7+44];
	ld.shared.f32 	%f100, [%r56+704];
	fma.rn.f32 	%f101, %f99, %f100, %f98;
	ld.shared.f32 	%f102, [%r7+48];
	ld.shared.f32 	%f103, [%r56+768];
	fma.rn.f32 	%f104, %f102, %f103, %f101;
	ld.shared.f32 	%f105, [%r7+52];
	ld.shared.f32 	%f106, [%r56+832];
	fma.rn.f32 	%f107, %f105, %f106, %f104;
	ld.shared.f32 	%f108, [%r7+56];
	ld.shared.f32 	%f109, [%r56+896];
	fma.rn.f32 	%f110, %f108, %f109, %f107;
	ld.shared.f32 	%f111, [%r7+60];
	ld.shared.f32 	%f112, [%r56+960];
	fma.rn.f32 	%f113, %f111, %f112, %f110;
	bar.sync 	0;
	ld.global.f32 	%f114, [%rd14+128];
	st.shared.f32 	[%r53], %f114;
	mul.wide.u32 	%rd17, %r107, 4;
	add.s64 	%rd18, %rd7, %rd17;
	ld.global.f32 	%f115, [%rd18];
	st.shared.f32 	[%r57], %f115;
	bar.sync 	0;
	ld.shared.f32 	%f116, [%r7];
	ld.shared.f32 	%f117, [%r56];
	fma.rn.f32 	%f118, %f116, %f117, %f113;
	ld.shared.f32 	%f119, [%r7+4];
	ld.shared.f32 	%f120, [%r56+64];
	fma.rn.f32 	%f121, %f119, %f120, %f118;
	ld.shared.f32 	%f122, [%r7+8];
	ld.shared.f32 	%f123, [%r56+128];
	fma.rn.f32 	%f124, %f122, %f123, %f121;
	ld.shared.f32 	%f125, [%r7+12];
	ld.shared.f32 	%f126, [%r56+192];
	fma.rn.f32 	%f127, %f125, %f126, %f124;
	ld.shared.f32 	%f128, [%r7+16];
	ld.shared.f32 	%f129, [%r56+256];
	fma.rn.f32 	%f130, %f128, %f129, %f127;
	ld.shared.f32 	%f131, [%r7+20];
	ld.shared.f32 	%f132, [%r56+320];
	fma.rn.f32 	%f133, %f131, %f132, %f130;
	ld.shared.f32 	%f134, [%r7+24];
	ld.shared.f32 	%f135, [%r56+384];
	fma.rn.f32 	%f136, %f134, %f135, %f133;
	ld.shared.f32 	%f137, [%r7+28];
	ld.shared.f32 	%f138, [%r56+448];
	fma.rn.f32 	%f139, %f137, %f138, %f136;
	ld.shared.f32 	%f140, [%r7+32];
	ld.shared.f32 	%f141, [%r56+512];
	fma.rn.f32 	%f142, %f140, %f141, %f139;
	ld.shared.f32 	%f143, [%r7+36];
	ld.shared.f32 	%f144, [%r56+576];
	fma.rn.f32 	%f145, %f143, %f144, %f142;
	ld.shared.f32 	%f146, [%r7+40];
	ld.shared.f32 	%f147, [%r56+640];
	fma.rn.f32 	%f148, %f146, %f147, %f145;
	ld.shared.f32 	%f149, [%r7+44];
	ld.shared.f32 	%f150, [%r56+704];
	fma.rn.f32 	%f151, %f149, %f150, %f148;
	ld.shared.f32 	%f152, [%r7+48];
	ld.shared.f32 	%f153, [%r56+768];
	fma.rn.f32 	%f154, %f152, %f153, %f151;
	ld.shared.f32 	%f155, [%r7+52];
	ld.shared.f32 	%f156, [%r56+832];
	fma.rn.f32 	%f157, %f155, %f156, %f154;
	ld.shared.f32 	%f158, [%r7+56];
	ld.shared.f32 	%f159, [%r56+896];
	fma.rn.f32 	%f160, %f158, %f159, %f157;
	ld.shared.f32 	%f161, [%r7+60];
	ld.shared.f32 	%f162, [%r56+960];
	fma.rn.f32 	%f163, %f161, %f162, %f160;
	bar.sync 	0;
	ld.global.f32 	%f164, [%rd14+192];
	st.shared.f32 	[%r53], %f164;
	mul.wide.u32 	%rd19, %r108, 4;
	add.s64 	%rd20, %rd7, %rd19;
	ld.global.f32 	%f165, [%rd20];
	st.shared.f32 	[%r57], %f165;
	bar.sync 	0;
	ld.shared.f32 	%f166, [%r7];
	ld.shared.f32 	%f167, [%r56];
	fma.rn.f32 	%f168, %f166, %f167, %f163;
	ld.shared.f32 	%f169, [%r7+4];
	ld.shared.f32 	%f170, [%r56+64];
	fma.rn.f32 	%f171, %f169, %f170, %f168;
	ld.shared.f32 	%f172, [%r7+8];
	ld.shared.f32 	%f173, [%r56+128];
	fma.rn.f32 	%f174, %f172, %f173, %f171;
	ld.shared.f32 	%f175, [%r7+12];
	ld.shared.f32 	%f176, [%r56+192];
	fma.rn.f32 	%f177, %f175, %f176, %f174;
	ld.shared.f32 	%f178, [%r7+16];
	ld.shared.f32 	%f179, [%r56+256];
	fma.rn.f32 	%f180, %f178, %f179, %f177;
	ld.shared.f32 	%f181, [%r7+20];
	ld.shared.f32 	%f182, [%r56+320];
	fma.rn.f32 	%f183, %f181, %f182, %f180;
	ld.shared.f32 	%f184, [%r7+24];
	ld.shared.f32 	%f185, [%r56+384];
	fma.rn.f32 	%f186, %f184, %f185, %f183;
	ld.shared.f32 	%f187, [%r7+28];
	ld.shared.f32 	%f188, [%r56+448];
	fma.rn.f32 	%f189, %f187, %f188, %f186;
	ld.shared.f32 	%f190, [%r7+32];
	ld.shared.f32 	%f191, [%r56+512];
	fma.rn.f32 	%f192, %f190, %f191, %f189;
	ld.shared.f32 	%f193, [%r7+36];
	ld.shared.f32 	%f194, [%r56+576];
	fma.rn.f32 	%f195, %f193, %f194, %f192;
	ld.shared.f32 	%f196, [%r7+40];
	ld.shared.f32 	%f197, [%r56+640];
	fma.rn.f32 	%f198, %f196, %f197, %f195;
	ld.shared.f32 	%f199, [%r7+44];
	ld.shared.f32 	%f200, [%r56+704];
	fma.rn.f32 	%f201, %f199, %f200, %f198;
	ld.shared.f32 	%f202, [%r7+48];
	ld.shared.f32 	%f203, [%r56+768];
	fma.rn.f32 	%f204, %f202, %f203, %f201;
	ld.shared.f32 	%f205, [%r7+52];
	ld.shared.f32 	%f206, [%r56+832];
	fma.rn.f32 	%f207, %f205, %f206, %f204;
	ld.shared.f32 	%f208, [%r7+56];
	ld.shared.f32 	%f209, [%r56+896];
	fma.rn.f32 	%f210, %f208, %f209, %f207;
	ld.shared.f32 	%f211, [%r7+60];
	ld.shared.f32 	%f212, [%r56+960];
	fma.rn.f32 	%f367, %f211, %f212, %f210;
	bar.sync 	0;
	add.s32 	%r111, %r111, 4;
	add.s32 	%r110, %r110, 64;
	add.s32 	%r109, %r109, 64;
	shl.b32 	%r62, %r34, 6;
	add.s32 	%r108, %r108, %r62;
	add.s32 	%r107, %r107, %r62;
	add.s32 	%r106, %r106, %r62;
	add.s32 	%r105, %r105, %r62;
	setp.ne.s32 	%p3, %r111, 0;
	@%p3 bra 	$L__BB0_3;
$L__BB0_4:
	and.b32  	%r29, %r5, 3;
	setp.eq.s32 	%p4, %r29, 0;
	@%p4 bra 	$L__BB0_9;
	mov.u32 	%r63, %ntid.x;
	mov.u32 	%r64, %ctaid.x;
	mad.lo.s32 	%r30, %r63, %r64, %r1;
	mov.u32 	%r66, %ntid.y;
	mov.u32 	%r67, %ctaid.y;
	mad.lo.s32 	%r31, %r66, %r67, %r3;
	setp.eq.s32 	%p5, %r29, 1;
	@%p5 bra 	$L__BB0_7;
	ld.param.u64 	%rd44, [_Z5mmultPfS_S_i_param_1];
	ld.param.u64 	%rd41, [_Z5mmultPfS_S_i_param_0];
	shl.b32 	%r68, %r113, 4;
	add.s32 	%r70, %r31, %r1;
	add.s32 	%r71, %r70, %r68;
	cvta.to.global.u64 	%rd21, %rd41;
	mul.wide.u32 	%rd22, %r71, 4;
	add.s64 	%rd23, %rd21, %rd22;
	ld.global.f32 	%f214, [%rd23];
	shl.b32 	%r72, %r1, 2;
	add.s32 	%r73, %r7, %r72;
	st.shared.f32 	[%r73], %f214;
	add.s32 	%r74, %r68, %r3;
	mad.lo.s32 	%r75, %r74, %r34, %r30;
	cvta.to.global.u64 	%rd24, %rd44;
	mul.wide.u32 	%rd25, %r75, 4;
	add.s64 	%rd26, %rd24, %rd25;
	ld.global.f32 	%f215, [%rd26];
	shl.b32 	%r76, %r3, 6;
	mov.u32 	%r77, _ZZ5mmultPfS_S_iE13temp_matrix_b;
	add.s32 	%r78, %r77, %r72;
	add.s32 	%r79, %r78, %r76;
	st.shared.f32 	[%r79], %f215;
	bar.sync 	0;
	ld.shared.f32 	%f216, [%r7];
	ld.shared.f32 	%f217, [%r78];
	fma.rn.f32 	%f218, %f216, %f217, %f367;
	ld.shared.f32 	%f219, [%r7+4];
	ld.shared.f32 	%f220, [%r78+64];
	fma.rn.f32 	%f221, %f219, %f220, %f218;
	ld.shared.f32 	%f222, [%r7+8];
	ld.shared.f32 	%f223, [%r78+128];
	fma.rn.f32 	%f224, %f222, %f223, %f221;
	ld.shared.f32 	%f225, [%r7+12];
	ld.shared.f32 	%f226, [%r78+192];
	fma.rn.f32 	%f227, %f225, %f226, %f224;
	ld.shared.f32 	%f228, [%r7+16];
	ld.shared.f32 	%f229, [%r78+256];
	fma.rn.f32 	%f230, %f228, %f229, %f227;
	ld.shared.f32 	%f231, [%r7+20];
	ld.shared.f32 	%f232, [%r78+320];
	fma.rn.f32 	%f233, %f231, %f232, %f230;
	ld.shared.f32 	%f234, [%r7+24];
	ld.shared.f32 	%f235, [%r78+384];
	fma.rn.f32 	%f236, %f234, %f235, %f233;
	ld.shared.f32 	%f237, [%r7+28];
	ld.shared.f32 	%f238, [%r78+448];
	fma.rn.f32 	%f239, %f237, %f238, %f236;
	ld.shared.f32 	%f240, [%r7+32];
	ld.shared.f32 	%f241, [%r78+512];
	fma.rn.f32 	%f242, %f240, %f241, %f239;
	ld.shared.f32 	%f243, [%r7+36];
	ld.shared.f32 	%f244, [%r78+576];
	fma.rn.f32 	%f245, %f243, %f244, %f242;
	ld.shared.f32 	%f246, [%r7+40];
	ld.shared.f32 	%f247, [%r78+640];
	fma.rn.f32 	%f248, %f246, %f247, %f245;
	ld.shared.f32 	%f249, [%r7+44];
	ld.shared.f32 	%f250, [%r78+704];
	fma.rn.f32 	%f251, %f249, %f250, %f248;
	ld.shared.f32 	%f252, [%r7+48];
	ld.shared.f32 	%f253, [%r78+768];
	fma.rn.f32 	%f254, %f252, %f253, %f251;
	ld.shared.f32 	%f255, [%r7+52];
	ld.shared.f32 	%f256, [%r78+832];
	fma.rn.f32 	%f257, %f255, %f256, %f254;
	ld.shared.f32 	%f258, [%r7+56];
	ld.shared.f32 	%f259, [%r78+896];
	fma.rn.f32 	%f260, %f258, %f259, %f257;
	ld.shared.f32 	%f261, [%r7+60];
	ld.shared.f32 	%f262, [%r78+960];
	fma.rn.f32 	%f263, %f261, %f262, %f260;
	bar.sync 	0;
	add.s32 	%r80, %r71, 16;
	mul.wide.u32 	%rd27, %r80, 4;
	add.s64 	%rd28, %rd21, %rd27;
	ld.global.f32 	%f264, [%rd28];
	st.shared.f32 	[%r73], %f264;
	add.s32 	%r81, %r74, 16;
	mad.lo.s32 	%r82, %r81, %r34, %r30;
	mul.wide.u32 	%rd29, %r82, 4;
	add.s64 	%rd30, %rd24, %rd29;
	ld.global.f32 	%f265, [%rd30];
	st.shared.f32 	[%r79], %f265;
	bar.sync 	0;
	ld.shared.f32 	%f266, [%r7];
	ld.shared.f32 	%f267, [%r78];
	fma.rn.f32 	%f268, %f266, %f267, %f263;
	ld.shared.f32 	%f269, [%r7+4];
	ld.shared.f32 	%f270, [%r78+64];
	fma.rn.f32 	%f271, %f269, %f270, %f268;
	ld.shared.f32 	%f272, [%r7+8];
	ld.shared.f32 	%f273, [%r78+128];
	fma.rn.f32 	%f274, %f272, %f273, %f271;
	ld.shared.f32 	%f275, [%r7+12];
	ld.shared.f32 	%f276, [%r78+192];
	fma.rn.f32 	%f277, %f275, %f276, %f274;
	ld.shared.f32 	%f278, [%r7+16];
	ld.shared.f32 	%f279, [%r78+256];
	fma.rn.f32 	%f280, %f278, %f279, %f277;
	ld.shared.f32 	%f281, [%r7+20];
	ld.shared.f32 	%f282, [%r78+320];
	fma.rn.f32 	%f283, %f281, %f282, %f280;
	ld.shared.f32 	%f284, [%r7+24];
	ld.shared.f32 	%f285, [%r78+384];
	fma.rn.f32 	%f286, %f284, %f285, %f283;
	ld.shared.f32 	%f287, [%r7+28];
	ld.shared.f32 	%f288, [%r78+448];
	fma.rn.f32 	%f289, %f287, %f288, %f286;
	ld.shared.f32 	%f290, [%r7+32];
	ld.shared.f32 	%f291, [%r78+512];
	fma.rn.f32 	%f292, %f290, %f291, %f289;
	ld.shared.f32 	%f293, [%r7+36];
	ld.shared.f32 	%f294, [%r78+576];
	fma.rn.f32 	%f295, %f293, %f294, %f292;
	ld.shared.f32 	%f296, [%r7+40];
	ld.shared.f32 	%f297, [%r78+640];
	fma.rn.f32 	%f298, %f296, %f297, %f295;
	ld.shared.f32 	%f299, [%r7+44];
	ld.shared.f32 	%f300, [%r78+704];
	fma.rn.f32 	%f301, %f299, %f300, %f298;
	ld.shared.f32 	%f302, [%r7+48];
	ld.shared.f32 	%f303, [%r78+768];
	fma.rn.f32 	%f304, %f302, %f303, %f301;
	ld.shared.f32 	%f305, [%r7+52];
	ld.shared.f32 	%f306, [%r78+832];
	fma.rn.f32 	%f307, %f305, %f306, %f304;
	ld.shared.f32 	%f308, [%r7+56];
	ld.shared.f32 	%f309, [%r78+896];
	fma.rn.f32 	%f310, %f308, %f309, %f307;
	ld.shared.f32 	%f311, [%r7+60];
	ld.shared.f32 	%f312, [%r78+960];
	fma.rn.f32 	%f367, %f311, %f312, %f310;
	bar.sync 	0;
	add.s32 	%r113, %r113, 2;
$L__BB0_7:
	and.b32  	%r83, %r5, 1;
	setp.eq.b32 	%p6, %r83, 1;
	not.pred 	%p7, %p6;
	@%p7 bra 	$L__BB0_9;
	ld.param.u64 	%rd45, [_Z5mmultPfS_S_i_param_1];
	ld.param.u64 	%rd42, [_Z5mmultPfS_S_i_param_0];
	shl.b32 	%r84, %r113, 4;
	add.s32 	%r86, %r31, %r1;
	add.s32 	%r87, %r86, %r84;
	cvta.to.global.u64 	%rd31, %rd42;
	mul.wide.u32 	%rd32, %r87, 4;
	add.s64 	%rd33, %rd31, %rd32;
	ld.global.f32 	%f313, [%rd33];
	shl.b32 	%r88, %r1, 2;
	add.s32 	%r89, %r7, %r88;
	st.shared.f32 	[%r89], %f313;
	add.s32 	%r90, %r84, %r3;
	mad.lo.s32 	%r91, %r90, %r34, %r30;
	cvta.to.global.u64 	%rd34, %rd45;
	mul.wide.u32 	%rd35, %r91, 4;
	add.s64 	%rd36, %rd34, %rd35;
	ld.global.f32 	%f314, [%rd36];
	shl.b32 	%r92, %r3, 6;
	mov.u32 	%r93, _ZZ5mmultPfS_S_iE13temp_matrix_b;
	add.s32 	%r94, %r93, %r88;
	add.s32 	%r95, %r94, %r92;
	st.shared.f32 	[%r95], %f314;
	bar.sync 	0;
	ld.shared.f32 	%f315, [%r7];
	ld.shared.f32 	%f316, [%r94];
	fma.rn.f32 	%f317, %f315, %f316, %f367;
	ld.shared.f32 	%f318, [%r7+4];
	ld.shared.f32 	%f319, [%r94+64];
	fma.rn.f32 	%f320, %f318, %f319, %f317;
	ld.shared.f32 	%f321, [%r7+8];
	ld.shared.f32 	%f322, [%r94+128];
	fma.rn.f32 	%f323, %f321, %f322, %f320;
	ld.shared.f32 	%f324, [%r7+12];
	ld.shared.f32 	%f325, [%r94+192];
	fma.rn.f32 	%f326, %f324, %f325, %f323;
	ld.shared.f32 	%f327, [%r7+16];
	ld.shared.f32 	%f328, [%r94+256];
	fma.rn.f32 	%f329, %f327, %f328, %f326;
	ld.shared.f32 	%f330, [%r7+20];
	ld.shared.f32 	%f331, [%r94+320];
	fma.rn.f32 	%f332, %f330, %f331, %f329;
	ld.shared.f32 	%f333, [%r7+24];
	ld.shared.f32 	%f334, [%r94+384];
	fma.rn.f32 	%f335, %f333, %f334, %f332;
	ld.shared.f32 	%f336, [%r7+28];
	ld.shared.f32 	%f337, [%r94+448];
	fma.rn.f32 	%f338, %f336, %f337, %f335;
	ld.shared.f32 	%f339, [%r7+32];
	ld.shared.f32 	%f340, [%r94+512];
	fma.rn.f32 	%f341, %f339, %f340, %f338;
	ld.shared.f32 	%f342, [%r7+36];
	ld.shared.f32 	%f343, [%r94+576];
	fma.rn.f32 	%f344, %f342, %f343, %f341;
	ld.shared.f32 	%f345, [%r7+40];
	ld.shared.f32 	%f346, [%r94+640];
	fma.rn.f32 	%f347, %f345, %f346, %f344;
	ld.shared.f32 	%f348, [%r7+44];
	ld.shared.f32 	%f349, [%r94+704];
	fma.rn.f32 	%f350, %f348, %f349, %f347;
	ld.shared.f32 	%f351, [%r7+48];
	ld.shared.f32 	%f352, [%r94+768];
	fma.rn.f32 	%f353, %f351, %f352, %f350;
	ld.shared.f32 	%f354, [%r7+52];
	ld.shared.f32 	%f355, [%r94+832];
	fma.rn.f32 	%f356, %f354, %f355, %f353;
	ld.shared.f32 	%f357, [%r7+56];
	ld.shared.f32 	%f358, [%r94+896];
	fma.rn.f32 	%f359, %f357, %f358, %f356;
	ld.shared.f32 	%f360, [%r7+60];
	ld.shared.f32 	%f361, [%r94+960];
	fma.rn.f32 	%f367, %f360, %f361, %f359;
	bar.sync 	0;
$L__BB0_9:
	ld.param.u64 	%rd46, [_Z5mmultPfS_S_i_param_2];
	cvta.to.global.u64 	%rd37, %rd46;
	mad.lo.s32 	%r104, %r34, %r4, %r2;
	mul.wide.s32 	%rd38, %r104, 4;
	add.s64 	%rd39, %rd37, %rd38;
	st.global.f32 	[%rd39], %f367;
	ret;

}


// ===== COMPILED SASS (sm_100) =====

	.target	sm_100

	.elftype	@"ET_EXEC"


//--------------------- .note.nv.tkinfo           --------------------------
	.section	.note.nv.tkinfo,"",@"SHT_NOTE"
	.sectionflags	@"SHF_NOTE_NV_TKINFO"
	.tkinfo
        /*0018*/ 	.word	0x00000002
        /*0030*/ 	.string	""
        /*0030*/ 	.string	"ptxas"
        /*0030*/ 	.string	"Cuda compilation tools, release 13.0, V13.0.88"
        /*0030*/ 	.string	"Build cuda_13.0.r13.0/compiler.36424714_0"
        /*0030*/ 	.string	"-arch sm_100 -m 64 "



//--------------------- .note.nv.cuinfo           --------------------------
	.section	.note.nv.cuinfo,"",@"SHT_NOTE"
	.sectionflags	@"SHF_NOTE_NV_CUINFO"
        /*0018*/ 	.short	0x0002
        /*001a*/ 	.short	0x0064
        /*001c*/ 	.short	0x0082
	.zero		2


//--------------------- .nv.info                  --------------------------
	.section	.nv.info,"",@"SHT_CUDA_INFO"
	.align	4


	//----- nvinfo : EIATTR_REGCOUNT
	.align		4
        /*0000*/ 	.byte	0x04, 0x2f
        /*0002*/ 	.short	(.L_1 - .L_0)
	.align		4
.L_0:
        /*0004*/ 	.word	index@(_Z5mmultPfS_S_i)
        /*0008*/ 	.word	0x00000028


	//----- nvinfo : EIATTR_FRAME_SIZE
	.align		4
.L_1:
        /*000c*/ 	.byte	0x04, 0x11
        /*000e*/ 	.short	(.L_3 - .L_2)
	.align		4
.L_2:
        /*0010*/ 	.word	index@(_Z5mmultPfS_S_i)
        /*0014*/ 	.word	0x00000000


	//----- nvinfo : EIATTR_MIN_STACK_SIZE
	.align		4
.L_3:
        /*0018*/ 	.byte	0x04, 0x12
        /*001a*/ 	.short	(.L_5 - .L_4)
	.align		4
.L_4:
        /*001c*/ 	.word	index@(_Z5mmultPfS_S_i)
        /*0020*/ 	.word	0x00000000
.L_5:


//--------------------- .nv.compat                --------------------------
	.section	.nv.compat,"",@"SHT_CUDA_COMPAT_INFO"
	.align	4
        /*0000*/ 	.byte	0x02, 0x09, 0x00, 0x00, 0x02, 0x02, 0x01, 0x00, 0x02, 0x05, 0x05, 0x00, 0x03, 0x07, 0x01, 0x01
        /*0010*/ 	.byte	0x02, 0x03, 0x00, 0x00, 0x02, 0x06, 0x01, 0x00, 0x04, 0x0b, 0x08, 0x00, 0x09, 0x00, 0x00, 0x00
        /*0020*/ 	.byte	0x00, 0x00, 0x00, 0x00


//--------------------- .nv.info._Z5mmultPfS_S_i  --------------------------
	.section	.nv.info._Z5mmultPfS_S_i,"",@"SHT_CUDA_INFO"
	.sectionflags	@""
	.align	4


	//----- nvinfo : EIATTR_CUDA_API_VERSION
	.align		4
        /*0000*/ 	.byte	0x04, 0x37
        /*0002*/ 	.short	(.L_7 - .L_6)
.L_6:
        /*0004*/ 	.word	0x00000082


	//----- nvinfo : EIATTR_KPARAM_INFO
	.align		4
.L_7:
        /*0008*/ 	.byte	0x04, 0x17
        /*000a*/ 	.short	(.L_9 - .L_8)
.L_8:
        /*000c*/ 	.word	0x00000000
        /*0010*/ 	.short	0x0003
        /*0012*/ 	.short	0x0018
        /*0014*/ 	.byte	0x00, 0xf0, 0x11, 0x00


	//----- nvinfo : EIATTR_KPARAM_INFO
	.align		4
.L_9:
        /*0018*/ 	.byte	0x04, 0x17
        /*001a*/ 	.short	(.L_11 - .L_10)
.L_10:
        /*001c*/ 	.word	0x00000000
        /*0020*/ 	.short	0x0002
        /*0022*/ 	.short	0x0010
        /*0024*/ 	.byte	0x00, 0xf5, 0x21, 0x00


	//----- nvinfo : EIATTR_KPARAM_INFO
	.align		4
.L_11:
        /*0028*/ 	.byte	0x04, 0x17
        /*002a*/ 	.short	(.L_13 - .L_12)
.L_12:
        /*002c*/ 	.word	0x00000000
        /*0030*/ 	.short	0x0001
        /*0032*/ 	.short	0x0008
        /*0034*/ 	.byte	0x00, 0xf5, 0x21, 0x00


	//----- nvinfo : EIATTR_KPARAM_INFO
	.align		4
.L_13:
        /*0038*/ 	.byte	0x04, 0x17
        /*003a*/ 	.short	(.L_15 - .L_14)
.L_14:
        /*003c*/ 	.word	0x00000000
        /*0040*/ 	.short	0x0000
        /*0042*/ 	.short	0x0000
        /*0044*/ 	.byte	0x00, 0xf5, 0x21, 0x00


	//----- nvinfo : EIATTR_SPARSE_MMA_MASK
	.align		4
.L_15:
        /*0048*/ 	.byte	0x03, 0x50
        /*004a*/ 	.short	0x0000


	//----- nvinfo : EIATTR_MAXREG_COUNT
	.align		4
        /*004c*/ 	.byte	0x03, 0x1b
        /*004e*/ 	.short	0x00ff


	//----- nvinfo : EIATTR_NUM_BARRIERS
	.align		4
        /*0050*/ 	.byte	0x02, 0x4c
        /*0052*/ 	.byte	0x01
	.zero		1


	//----- nvinfo : EIATTR_MERCURY_ISA_VERSION
	.align		4
        /*0054*/ 	.byte	0x03, 0x5f
        /*0056*/ 	.short	0x0101


	//----- nvinfo : EIATTR_VRC_CTA_INIT_COUNT
	.align		4
        /*0058*/ 	.byte	0x02, 0x4a
	.zero		1
	.zero		1


	//----- nvinfo : EIATTR_EXIT_INSTR_OFFSETS
	.align		4
        /*005c*/ 	.byte	0x04, 0x1c
        /*005e*/ 	.short	(.L_17 - .L_16)


	//   ....[0]....
.L_16:
        /*0060*/ 	.word	0x000019b0


	//----- nvinfo : EIATTR_CBANK_PARAM_SIZE
	.align		4
.L_17:
        /*0064*/ 	.byte	0x03, 0x19
        /*0066*/ 	.short	0x001c


	//----- nvinfo : EIATTR_PARAM_CBANK
	.align		4
        /*0068*/ 	.byte	0x04, 0x0a
        /*006a*/ 	.short	(.L_19 - .L_18)
	.align		4
.L_18:
        /*006c*/ 	.word	index@(.nv.constant0._Z5mmultPfS_S_i)
        /*0070*/ 	.short	0x0380
        /*0072*/ 	.short	0x001c


	//----- nvinfo : EIATTR_SW_WAR
	.align		4
.L_19:
        /*0074*/ 	.byte	0x04, 0x36
        /*0076*/ 	.short	(.L_21 - .L_20)
.L_20:
        /*0078*/ 	.word	0x00000008
.L_21:


//--------------------- .nv.callgraph             --------------------------
	.section	.nv.callgraph,"",@"SHT_CUDA_CALLGRAPH"
	.align	4
	.sectionentsize	8
	.align		4
        /*0000*/ 	.word	0x00000000
	.align		4
        /*0004*/ 	.word	0xffffffff
	.align		4
        /*0008*/ 	.word	0x00000000
	.align		4
        /*000c*/ 	.word	0xfffffffe
	.align		4
        /*0010*/ 	.word	0x00000000
	.align		4
        /*0014*/ 	.word	0xfffffffd
	.align		4
        /*0018*/ 	.word	0x00000000
	.align		4
        /*001c*/ 	.word	0xfffffffc


//--------------------- .text._Z5mmultPfS_S_i     --------------------------
	.section	.text._Z5mmultPfS_S_i,"ax",@progbits
	.align	128
        .global         _Z5mmultPfS_S_i
        .type           _Z5mmultPfS_S_i,@function
        .size           _Z5mmultPfS_S_i,(.L_x_5 - _Z5mmultPfS_S_i)
        .other          _Z5mmultPfS_S_i,@"STO_CUDA_ENTRY STV_DEFAULT"
_Z5mmultPfS_S_i:
.text._Z5mmultPfS_S_i:
[----:B------:R-:W-:Y:S08]  /*0000*/  LDC R1, c[0x0][0x37c] ;  /* 0x0000df00ff017b82 */ /* 0x000ff00000000800 */
[----:B------:R-:W0:Y:S01]  /*0010*/  LDC R3, c[0x0][0x398] ;  /* 0x0000e600ff037b82 */ /* 0x000e220000000800 */
[----:B------:R-:W1:Y:S01]  /*0020*/  S2R R21, SR_CTAID.X ;  /* 0x0000000000157919 */ /* 0x000e620000002500 */
[----:B------:R-:W1:Y:S01]  /*0030*/  LDCU UR4, c[0x0][0x360] ;  /* 0x00006c00ff0477ac */ /* 0x000e620008000800 */
[----:B------:R-:W-:Y:S01]  /*0040*/  HFMA2 R19, -RZ, RZ, 0, 0 ;  /* 0x00000000ff137431 */ /* 0x000fe200000001ff */
[----:B------:R-:W1:Y:S01]  /*0050*/  S2R R2, SR_TID.X ;  /* 0x0000000000027919 */ /* 0x000e620000002100 */
[----:B------:R-:W2:Y:S01]  /*0060*/  LDCU UR5, c[0x0][0x364] ;  /* 0x00006c80ff0577ac */ /* 0x000ea20008000800 */
[----:B------:R-:W2:Y:S01]  /*0070*/  S2R R7, SR_CTAID.Y ;  /* 0x0000000000077919 */ /* 0x000ea20000002600 */
[----:B------:R-:W3:Y:S01]  /*0080*/  LDCU.64 UR8, c[0x0][0x358] ;  /* 0x00006b00ff0877ac */ /* 0x000ee20008000a00 */
[----:B------:R-:W2:Y:S01]  /*0090*/  S2R R20, SR_TID.Y ;  /* 0x0000000000147919 */ /* 0x000ea20000002200 */
[----:B0-----:R-:W-:-:S02]  /*00a0*/  ISETP.GE.AND P0, PT, R3, 0x10, PT ;  /* 0x000000100300780c */ /* 0x001fc40003f06270 */
[----:B------:R-:W-:-:S04]  /*00b0*/  SHF.R.S32.HI R0, RZ, 0x1f, R3 ;  /* 0x0000001fff007819 */ /* 0x000fc80000011403 */
[----:B------:R-:W-:Y:S01]  /*00c0*/  LEA.HI R0, R0, R3, RZ, 0x4 ;  /* 0x0000000300007211 */ /* 0x000fe200078f20ff */
[----:B-1----:R-:W-:Y:S02]  /*00d0*/  IMAD R6, R21, UR4, R2 ;  /* 0x0000000415067c24 */ /* 0x002fe4000f8e0202 */
[----:B--2---:R-:W-:-:S04]  /*00e0*/  IMAD R4, R7, UR5, R20 ;  /* 0x0000000507047c24 */ /* 0x004fc8000f8e0214 */
[----:B---3--:R-:W-:Y:S05]  /*00f0*/  @!P0 BRA `(.L_x_0) ;  /* 0x00000018001c8947 */ /* 0x008fea0003800000 */
[----:B------:R-:W0:Y:S01]  /*0100*/  S2UR UR5, SR_CgaCtaId ;  /* 0x00000000000579c3 */ /* 0x000e220000008800 */
[----:B------:R-:W-:Y:S01]  /*0110*/  SHF.R.S32.HI R8, RZ, 0x4, R0 ;  /* 0x00000004ff087819 */ /* 0x000fe20000011400 */
[----:B------:R-:W-:Y:S01]  /*0120*/  UMOV UR4, 0x400 ;  /* 0x0000040000047882 */ /* 0x000fe20000000000 */
[----:B------:R-:W-:Y:S02]  /*0130*/  MOV R19, RZ ;  /* 0x000000ff00137202 */ /* 0x000fe40000000f00 */
[----:B------:R-:W-:-:S04]  /*0140*/  IADD3 R0, PT, PT, R8, -0x1, RZ ;  /* 0xffffffff08007810 */ /* 0x000fc80007ffe0ff */
[----:B------:R-:W-:Y:S02]  /*0150*/  ISETP.GE.U32.AND P0, PT, R0, 0x3, PT ;  /* 0x000000030000780c */ /* 0x000fe40003f06070 */
[----:B------:R-:W-:Y:S01]  /*0160*/  MOV R0, RZ ;  /* 0x000000ff00007202 */ /* 0x000fe20000000f00 */
[----:B0-----:R-:W-:-:S06]  /*0170*/  ULEA UR6, UR5, UR4, 0x18 ;  /* 0x0000000405067291 */ /* 0x001fcc000f8ec0ff */
[----:B------:R-:W-:-:S04]  /*0180*/  LEA R5, R20, UR6, 0x6 ;  /* 0x0000000614057c11 */ /* 0x000fc8000f8e30ff */
[----:B------:R-:W-:Y:S05]  /*0190*/  @!P0 BRA `(.L_x_1) ;  /* 0x0000000c003c8947 */ /* 0x000fea0003800000 */
[----:B------:R-:W-:Y:S01]  /*01a0*/  UIADD3 UR4, UPT, UPT, UR4, 0x400, URZ ;  /* 0x0000040004047890 */ /* 0x000fe2000fffe0ff */
[C---:B------:R-:W-:Y:S01]  /*01b0*/  IADD3 R30, PT, PT, R20.reuse, 0x30, RZ ;  /* 0x00000030141e7810 */ /* 0x040fe20007ffe0ff */
[CCC-:B------:R-:W-:Y:S01]  /*01c0*/  IMAD R24, R20.reuse, R3.reuse, R6.reuse ;  /* 0x0000000314187224 */ /* 0x1c0fe200078e0206 */
[C---:B------:R-:W-:Y:S01]  /*01d0*/  IADD3 R28, PT, PT, R20.reuse, 0x20, RZ ;  /* 0x00000020141c7810 */ /* 0x040fe20007ffe0ff */
[----:B------:R-:W-:Y:S01]  /*01e0*/  ULEA UR4, UR5, UR4, 0x18 ;  /* 0x0000000405047291 */ /* 0x000fe2000f8ec0ff */
[----:B------:R-:W-:Y:S01]  /*01f0*/  IADD3 R26, PT, PT, R20, 0x10, RZ ;  /* 0x00000010141a7810 */ /* 0x000fe20007ffe0ff */
[-CC-:B------:R-:W-:Y:S01]  /*0200*/  IMAD R30, R30, R3.reuse, R6.reuse ;  /* 0x000000031e1e7224 */ /* 0x180fe200078e0206 */
[----:B------:R-:W-:Y:S01]  /*0210*/  LOP3.LUT R0, R8, 0x7fffffc, RZ, 0xc0, !PT ;  /* 0x07fffffc08007812 */ /* 0x000fe200078ec0ff */
[-CC-:B------:R-:W-:Y:S01]  /*0220*/  IMAD R28, R28, R3.reuse, R6.reuse ;  /* 0x000000031c1c7224 */ /* 0x180fe200078e0206 */
[----:B------:R-:W-:Y:S01]  /*0230*/  IADD3 R29, PT, PT, R4, R2, RZ ;  /* 0x00000002041d7210 */ /* 0x000fe20007ffe0ff */
[----:B------:R-:W-:Y:S01]  /*0240*/  IMAD R26, R26, R3, R6 ;  /* 0x000000031a1a7224 */ /* 0x000fe200078e0206 */
[----:B------:R-:W-:Y:S01]  /*0250*/  LEA R22, R2, UR4, 0x2 ;  /* 0x0000000402167c11 */ /* 0x000fe2000f8e10ff */
[----:B------:R-:W0:Y:S01]  /*0260*/  LDCU.64 UR6, c[0x0][0x380] ;  /* 0x00007000ff0677ac */ /* 0x000e220008000a00 */
[----:B------:R-:W-:-:S02]  /*0270*/  MOV R19, RZ ;  /* 0x000000ff00137202 */ /* 0x000fc40000000f00 */
[----:B------:R-:W-:Y:S01]  /*0280*/  LEA R23, R2, R5, 0x2 ;  /* 0x0000000502177211 */ /* 0x000fe200078e10ff */
[----:B------:R-:W-:Y:S01]  /*0290*/  UMOV UR4, URZ ;  /* 0x000000ff00047c82 */ /* 0x000fe20008000000 */
[----:B------:R-:W-:Y:S02]  /*02a0*/  MOV R27, R29 ;  /* 0x0000001d001b7202 */ /* 0x000fe40000000f00 */
[----:B------:R-:W-:Y:S02]  /*02b0*/  IADD3 R25, PT, PT, -R0, RZ, RZ ;  /* 0x000000ff00197210 */ /* 0x000fe40007ffe1ff */
[----:B------:R-:W-:-:S07]  /*02c0*/  LEA R20, R20, R22, 0x6 ;  /* 0x0000001614147211 */ /* 0x000fce00078e30ff */
.L_x_2:
[----:B------:R-:W1:Y:S08]  /*02d0*/  LDC.64 R10, c[0x0][0x380] ;  /* 0x0000e000ff0a7b82 */ /* 0x000e700000000a00 */
[----:B------:R-:W2:Y:S01]  /*02e0*/  LDC.64 R16, c[0x0][0x388] ;  /* 0x0000e200ff107b82 */ /* 0x000ea20000000a00 */
[----:B-1----:R-:W-:-:S05]  /*02f0*/  IMAD.WIDE.U32 R10, R27, 0x4, R10 ;  /* 0x000000041b0a7825 */ /* 0x002fca00078e000a */
[----:B------:R-:W3:Y:S01]  /*0300*/  LDG.E R18, desc[UR8][R10.64] ;  /* 0x000000080a127981 */ /* 0x000ee2000c1e1900 */
[----:B--2---:R-:W-:-:S05]  /*0310*/  IMAD.WIDE.U32 R8, R24, 0x4, R16 ;  /* 0x0000000418087825 */ /* 0x004fca00078e0010 */
[----:B------:R-:W2:Y:S04]  /*0320*/  LDG.E R33, desc[UR8][R8.64] ;  /* 0x0000000808217981 */ /* 0x000ea8000c1e1900 */
[----:B---3--:R-:W-:Y:S04]  /*0330*/  STS [R23], R18 ;  /* 0x0000001217007388 */ /* 0x008fe80000000800 */
[----:B--2---:R-:W-:Y:S01]  /*0340*/  STS [R20], R33 ;  /* 0x0000002114007388 */ /* 0x004fe20000000800 */
[----:B------:R-:W-:Y:S06]  /*0350*/  BAR.SYNC.DEFER_BLOCKING 0x0 ;  /* 0x0000000000007b1d */ /* 0x000fec0000010000 */
[----:B------:R-:W-:Y:S04]  /*0360*/  LDS R31, [R22] ;  /* 0x00000000161f7984 */ /* 0x000fe80000000800 */
[----:B------:R-:W1:Y:S04]  /*0370*/  LDS.128 R12, [R5] ;  /* 0x00000000050c7984 */ /* 0x000e680000000c00 */
[----:B------:R-:W2:Y:S04]  /*0380*/  LDS R35, [R22+0x40] ;  /* 0x0000400016237984 */ /* 0x000ea80000000800 */
[----:B------:R-:W3:Y:S04]  /*0390*/  LDS R34, [R22+0x80] ;  /* 0x0000800016227984 */ /* 0x000ee80000000800 */
[----:B------:R-:W4:Y:S04]  /*03a0*/  LDS R32, [R22+0xc0] ;  /* 0x0000c00016207984 */ /* 0x000f280000000800 */
[----:B------:R-:W-:Y:S04]  /*03b0*/  LDS.128 R8, [R5+0x10] ;  /* 0x0000100005087984 */ /* 0x000fe80000000c00 */
[----:B------:R-:W-:Y:S01]  /*03c0*/  LDS R18, [R22+0x140] ;  /* 0x0001400016127984 */ /* 0x000fe20000000800 */
[----:B-1----:R-:W-:-:S03]  /*03d0*/  FFMA R12, R12, R31, R19 ;  /* 0x0000001f0c0c7223 */ /* 0x002fc60000000013 */
[----:B------:R-:W1:Y:S01]  /*03e0*/  LDS R31, [R22+0x100] ;  /* 0x00010000161f7984 */ /* 0x000e620000000800 */
[----:B--2---:R-:W-:-:S03]  /*03f0*/  FFMA R13, R35, R13, R12 ;  /* 0x0000000d230d7223 */ /* 0x004fc6000000000c */
[----:B------:R-:W2:Y:S01]  /*0400*/  LDS R19, [R22+0x180] ;  /* 0x0001800016137984 */ /* 0x000ea20000000800 */
[----:B---3--:R-:W-:-:S03]  /*0410*/  FFMA R13, R34, R14, R13 ;  /* 0x0000000e220d7223 */ /* 0x008fc6000000000d */
[----:B------:R-:W-:Y:S01]  /*0420*/  LDS R34, [R22+0x3c0] ;  /* 0x0003c00016227984 */ /* 0x000fe20000000800 */
[----:B----4-:R-:W-:-:S03]  /*0430*/  FFMA R13, R32, R15, R13 ;  /* 0x0000000f200d7223 */ /* 0x010fc6000000000d */
[----:B------:R-:W3:Y:S01]  /*0440*/  LDS R32, [R22+0x1c0] ;  /* 0x0001c00016207984 */ /* 0x000ee20000000800 */
[----:B-1----:R-:W-:-:S03]  /*0450*/  FFMA R33, R8, R31, R13 ;  /* 0x0000001f08217223 */ /* 0x002fc6000000000d */
[----:B------:R-:W-:Y:S04]  /*0460*/  LDS R31, [R22+0x200] ;  /* 0x00020000161f7984 */ /* 0x000fe80000000800 */
[----:B------:R-:W1:Y:S01]  /*0470*/  LDS.128 R12, [R5+0x20] ;  /* 0x00002000050c7984 */ /* 0x000e620000000c00 */
[----:B------:R-:W-:-:S03]  /*0480*/  FFMA R18, R18, R9, R33 ;  /* 0x0000000912127223 */ /* 0x000fc60000000021 */
[----:B------:R-:W4:Y:S04]  /*0490*/  LDS R33, [R22+0x240] ;  /* 0x0002400016217984 */ /* 0x000f280000000800 */
[----:B------:R-:W5:Y:S04]  /*04a0*/  LDS R9, [R22+0x280] ;  /* 0x0002800016097984 */ /* 0x000f680000000800 */
[----:B------:R-:W5:Y:S01]  /*04b0*/  LDS R8, [R22+0x2c0] ;  /* 0x0002c00016087984 */ /* 0x000f620000000800 */
[----:B--2---:R-:W-:-:S04]  /*04c0*/  FFMA R19, R19, R10, R18 ;  /* 0x0000000a13137223 */ /* 0x004fc80000000012 */
[----:B---3--:R-:W-:Y:S01]  /*04d0*/  FFMA R11, R32, R11, R19 ;  /* 0x0000000b200b7223 */ /* 0x008fe20000000013 */
[----:B------:R-:W-:-:S03]  /*04e0*/  IADD3 R10, P0, PT, R29, UR4, RZ ;  /* 0x000000041d0a7c10 */ /* 0x000fc6000ff1e0ff */
[----:B-1----:R-:W-:Y:S01]  /*04f0*/  FFMA R12, R12, R31, R11 ;  /* 0x0000001f0c0c7223 */ /* 0x002fe2000000000b */
[----:B------:R-:W-:Y:S01]  /*0500*/  IADD3.X R11, PT, PT, RZ, RZ, RZ, P0, !PT ;  /* 0x000000ffff0b7210 */ /* 0x000fe200007fe4ff */
[----:B------:R-:W-:Y:S02]  /*0510*/  LDS R31, [R22+0x380] ;  /* 0x00038000161f7984 */ /* 0x000fe40000000800 */
[----:B----4-:R-:W-:Y:S01]  /*0520*/  FFMA R12, R33, R13, R12 ;  /* 0x0000000d210c7223 */ /* 0x010fe2000000000c */
[----:B0-----:R-:W-:-:S03]  /*0530*/  LEA R18, P0, R10, UR6, 0x2 ;  /* 0x000000060a127c11 */ /* 0x001fc6000f8010ff */
[----:B-----5:R-:W-:Y:S01]  /*0540*/  FFMA R9, R9, R14, R12 ;  /* 0x0000000e09097223 */ /* 0x020fe2000000000c */
[----:B------:R-:W-:Y:S02]  /*0550*/  LEA.HI.X R19, R10, UR7, R11, 0x2, P0 ;  /* 0x000000070a137c11 */ /* 0x000fe400080f140b */
[----:B------:R-:W-:Y:S01]  /*0560*/  LDS R11, [R22+0x340] ;  /* 0x00034000160b7984 */ /* 0x000fe20000000800 */
[----:B------:R-:W-:-:S03]  /*0570*/  FFMA R9, R8, R15, R9 ;  /* 0x0000000f08097223 */ /* 0x000fc60000000009 */
[----:B------:R-:W-:Y:S04]  /*0580*/  LDS R8, [R22+0x300] ;  /* 0x0003000016087984 */ /* 0x000fe80000000800 */
[----:B------:R-:W0:Y:S01]  /*0590*/  LDS.128 R12, [R5+0x30] ;  /* 0x00003000050c7984 */ /* 0x000e220000000c00 */
[----:B------:R-:W-:Y:S01]  /*05a0*/  BAR.SYNC.DEFER_BLOCKING 0x0 ;  /* 0x0000000000007b1d */ /* 0x000fe20000010000 */
[----:B------:R-:W-:-:S05]  /*05b0*/  IMAD.WIDE.U32 R32, R26, 0x4, R16 ;  /* 0x000000041a207825 */ /* 0x000fca00078e0010 */
[----:B------:R-:W2:Y:S04]  /*05c0*/  LDG.E R37, desc[UR8][R18.64+0x40] ;  /* 0x0000400812257981 */ /* 0x000ea8000c1e1900 */
[----:B------:R-:W3:Y:S01]  /*05d0*/  LDG.E R33, desc[UR8][R32.64] ;  /* 0x0000000820217981 */ /* 0x000ee2000c1e1900 */
[----:B0-----:R-:W-:-:S04]  /*05e0*/  FFMA R8, R12, R8, R9 ;  /* 0x000000080c087223 */ /* 0x001fc80000000009 */
[----:B------:R-:W-:-:S04]  /*05f0*/  FFMA R36, R11, R13, R8 ;  /* 0x0000000d0b247223 */ /* 0x000fc80000000008 */
[----:B------:R-:W-:-:S04]  /*0600*/  FFMA R31, R31, R14, R36 ;  /* 0x0000000e1f1f7223 */ /* 0x000fc80000000024 */
[----:B------:R-:W-:Y:S01]  /*0610*/  FFMA R15, R34, R15, R31 ;  /* 0x0000000f220f7223 */ /* 0x000fe2000000001f */
[----:B--2---:R-:W-:Y:S04]  /*0620*/  STS [R23], R37 ;  /* 0x0000002517007388 */ /* 0x004fe80000000800 */
[----:B---3--:R-:W-:Y:S01]  /*0630*/  STS [R20], R33 ;  /* 0x0000002114007388 */ /* 0x008fe20000000800 */
[----:B------:R-:W-:Y:S06]  /*0640*/  BAR.SYNC.DEFER_BLOCKING 0x0 ;  /* 0x0000000000007b1d */ /* 0x000fec0000010000 */
[----:B------:R-:W-:Y:S04]  /*0650*/  LDS R35, [R22] ;  /* 0x0000000016237984 */ /* 0x000fe80000000800 */
[----:B------:R-:W0:Y:S04]  /*0660*/  LDS.128 R8, [R5] ;  /* 0x0000000005087984 */ /* 0x000e280000000c00 */
[----:B------:R-:W1:Y:S04]  /*0670*/  LDS R12, [R22+0x40] ;  /* 0x00004000160c7984 */ /* 0x000e680000000800 */
[----:B------:R-:W2:Y:S04]  /*0680*/  LDS R31, [R22+0x80] ;  /* 0x00008000161f7984 */ /* 0x000ea80000000800 */
[----:B------:R-:W-:Y:S04]  /*0690*/  LDS R32, [R22+0x140] ;  /* 0x0001400016207984 */ /* 0x000fe80000000800 */
[----:B------:R-:W-:Y:S04]  /*06a0*/  LDS R33, [R22+0x180] ;  /* 0x0001800016217984 */ /* 0x000fe80000000800 */
[----:B------:R-:W-:Y:S01]  /*06b0*/  LDS R37, [R22+0x340] ;  /* 0x0003400016257984 */ /* 0x000fe20000000800 */
[----:B0-----:R-:W-:-:S03]  /*06c0*/  FFMA R15, R8, R35, R15 ;  /* 0x00000023080f7223 */ /* 0x001fc6000000000f */
[----:B------:R-:W0:Y:S01]  /*06d0*/  LDS R8, [R22+0xc0] ;  /* 0x0000c00016087984 */ /* 0x000e220000000800 */
[----:B-1----:R-:W-:-:S03]  /*06e0*/  FFMA R34, R12, R9, R15 ;  /* 0x000000090c227223 */ /* 0x002fc6000000000f */
[----:B------:R-:W-:Y:S04]  /*06f0*/  LDS R9, [R22+0x100] ;  /* 0x0001000016097984 */ /* 0x000fe80000000800 */
[----:B------:R-:W1:Y:S01]  /*0700*/  LDS.128 R12, [R5+0x10] ;  /* 0x00001000050c7984 */ /* 0x000e620000000c00 */
[----:B--2---:R-:W-:-:S03]  /*0710*/  FFMA R31, R31, R10, R34 ;  /* 0x0000000a1f1f7223 */ /* 0x004fc60000000022 */
[----:B------:R-:W-:Y:S01]  /*0720*/  LDS R34, [R22+0x3c0] ;  /* 0x0003c00016227984 */ /* 0x000fe20000000800 */
[----:B0-----:R-:W-:-:S03]  /*0730*/  FFMA R11, R8, R11, R31 ;  /* 0x0000000b080b7223 */ /* 0x001fc6000000001f */
[----:B------:R-:W-:Y:S01]  /*0740*/  LDS R31, [R22+0x240] ;  /* 0x00024000161f7984 */ /* 0x000fe20000000800 */
[----:B-1----:R-:W-:-:S03]  /*0750*/  FFMA R9, R12, R9, R11 ;  /* 0x000000090c097223 */ /* 0x002fc6000000000b */
[----:B------:R-:W0:Y:S01]  /*0760*/  LDS R12, [R22+0x1c0] ;  /* 0x0001c000160c7984 */ /* 0x000e220000000800 */
[----:B------:R-:W-:-:S03]  /*0770*/  FFMA R32, R32, R13, R9 ;  /* 0x0000000d20207223 */ /* 0x000fc60000000009 */
[----:B------:R-:W-:Y:S04]  /*0780*/  LDS R13, [R22+0x200] ;  /* 0x00020000160d7984 */ /* 0x000fe80000000800 */
[----:B------:R-:W1:Y:S01]  /*0790*/  LDS.128 R8, [R5+0x20] ;  /* 0x0000200005087984 */ /* 0x000e620000000c00 */
[----:B------:R-:W-:-:S03]  /*07a0*/  FFMA R33, R33, R14, R32 ;  /* 0x0000000e21217223 */ /* 0x000fc60000000020 */
[----:B------:R-:W2:Y:S04]  /*07b0*/  LDS R32, [R22+0x280] ;  /* 0x0002800016207984 */ /* 0x000ea80000000800 */
[----:B------:R-:W3:Y:S01]  /*07c0*/  LDS R14, [R22+0x2c0] ;  /* 0x0002c000160e7984 */ /* 0x000ee20000000800 */
[----:B0-----:R-:W-:-:S04]  /*07d0*/  FFMA R15, R12, R15, R33 ;  /* 0x0000000f0c0f7223 */ /* 0x001fc80000000021 */
[----:B-1----:R-:W-:-:S04]  /*07e0*/  FFMA R8, R8, R13, R15 ;  /* 0x0000000d08087223 */ /* 0x002fc8000000000f */
[----:B------:R-:W-:Y:S02]  /*07f0*/  FFMA R9, R31, R9, R8 ;  /* 0x000000091f097223 */ /* 0x000fe40000000008 */
[----:B------:R-:W-:Y:S02]  /*0800*/  LDS R31, [R22+0x380] ;  /* 0x00038000161f7984 */ /* 0x000fe40000000800 */
[----:B--2---:R-:W-:Y:S02]  /*0810*/  FFMA R13, R32, R10, R9 ;  /* 0x0000000a200d7223 */ /* 0x004fe40000000009 */
[----:B------:R-:W-:Y:S02]  /*0820*/  LDS R9, [R22+0x300] ;  /* 0x0003000016097984 */ /* 0x000fe40000000800 */
[----:B---3--:R-:W-:Y:S02]  /*0830*/  FFMA R11, R14, R11, R13 ;  /* 0x0000000b0e0b7223 */ /* 0x008fe4000000000d */
[----:B------:R-:W0:Y:S01]  /*0840*/  LDS.128 R12, [R5+0x30] ;  /* 0x00003000050c7984 */ /* 0x000e220000000c00 */
[----:B------:R-:W-:Y:S01]  /*0850*/  IMAD.WIDE.U32 R32, R28, 0x4, R16 ;  /* 0x000000041c207825 */ /* 0x000fe200078e0010 */
[----:B------:R-:W-:Y:S06]  /*0860*/  BAR.SYNC.DEFER_BLOCKING 0x0 ;  /* 0x0000000000007b1d */ /* 0x000fec0000010000 */
[----:B------:R-:W2:Y:S04]  /*0870*/  LDG.E R33, desc[UR8][R32.64] ;  /* 0x0000000820217981 */ /* 0x000ea8000c1e1900 */
[----:B------:R-:W3:Y:S01]  /*0880*/  LDG.E R32, desc[UR8][R18.64+0x80] ;  /* 0x0000800812207981 */ /* 0x000ee2000c1e1900 */
[----:B0-----:R-:W-:-:S04]  /*0890*/  FFMA R12, R12, R9, R11 ;  /* 0x000000090c0c7223 */ /* 0x001fc8000000000b */
[----:B------:R-:W-:-:S04]  /*08a0*/  FFMA R36, R37, R13, R12 ;  /* 0x0000000d25247223 */ /* 0x000fc8000000000c */
[----:B------:R-:W-:-:S04]  /*08b0*/  FFMA R31, R31, R14, R36 ;  /* 0x0000000e1f1f7223 */ /* 0x000fc80000000024 */
[----:B------:R-:W-:Y:S01]  /*08c0*/  FFMA R15, R34, R15, R31 ;  /* 0x0000000f220f7223 */ /* 0x000fe2000000001f */
[----:B------:R-:W-:Y:S01]  /*08d0*/  IMAD.WIDE.U32 R16, R30, 0x4, R16 ;  /* 0x000000041e107825 */ /* 0x000fe200078e0010 */
[----:B---3--:R-:W-:Y:S04]  /*08e0*/  STS [R23], R32 ;  /* 0x0000002017007388 */ /* 0x008fe80000000800 */
[----:B--2---:R-:W-:Y:S01]  /*08f0*/  STS [R20], R33 ;  /* 0x0000002114007388 */ /* 0x004fe20000000800 */
[----:B------:R-:W-:Y:S06]  /*0900*/  BAR.SYNC.DEFER_BLOCKING 0x0 ;  /* 0x0000000000007b1d */ /* 0x000fec0000010000 */
[----:B------:R-:W-:Y:S04]  /*0910*/  LDS R35, [R22] ;  /* 0x0000000016237984 */ /* 0x000fe80000000800 */
[----:B------:R-:W0:Y:S04]  /*0920*/  LDS.128 R8, [R5] ;  /* 0x0000000005087984 */ /* 0x000e280000000c00 */
[----:B------:R-:W1:Y:S04]  /*0930*/  LDS R12, [R22+0x40] ;  /* 0x00004000160c7984 */ /* 0x000e680000000800 */
[----:B------:R-:W2:Y:S04]  /*0940*/  LDS R31, [R22+0x80] ;  /* 0x00008000161f7984 */ /* 0x000ea80000000800 */
[----:B------:R-:W-:Y:S04]  /*0950*/  LDS R33, [R22+0x200] ;  /* 0x0002000016217984 */ /* 0x000fe80000000800 */
[----:B------:R-:W-:Y:S01]  /*0960*/  LDS R34, [R22+0x340] ;  /* 0x0003400016227984 */ /* 0x000fe20000000800 */
[----:B0-----:R-:W-:-:S03]  /*0970*/  FFMA R15, R8, R35, R15 ;  /* 0x00000023080f7223 */ /* 0x001fc6000000000f */
[----:B------:R-:W0:Y:S01]  /*0980*/  LDS R35, [R22+0xc0] ;  /* 0x0000c00016237984 */ /* 0x000e220000000800 */
[----:B-1----:R-:W-:-:S03]  /*0990*/  FFMA R32, R12, R9, R15 ;  /* 0x000000090c207223 */ /* 0x002fc6000000000f */
[----:B------:R-:W-:Y:S04]  /*09a0*/  LDS R9, [R22+0x100] ;  /* 0x0001000016097984 */ /* 0x000fe80000000800 */
[----:B------:R-:W1:Y:S04]  /*09b0*/  LDS.128 R12, [R5+0x10] ;  /* 0x00001000050c7984 */ /* 0x000e680000000c00 */
[----:B------:R-:W3:Y:S01]  /*09c0*/  LDS R8, [R22+0x140] ;  /* 0x0001400016087984 */ /* 0x000ee20000000800 */
[----:B--2---:R-:W-:-:S03]  /*09d0*/  FFMA R10, R31, R10, R32 ;  /* 0x0000000a1f0a7223 */ /* 0x004fc60000000020 */
[----:B------:R-:W2:Y:S01]  /*09e0*/  LDS R31, [R22+0x180] ;  /* 0x00018000161f7984 */ /* 0x000ea20000000800 */
[----:B0-----:R-:W-:-:S03]  /*09f0*/  FFMA R11, R35, R11, R10 ;  /* 0x0000000b230b7223 */ /* 0x001fc6000000000a */
[----:B------:R-:W-:Y:S01]  /*0a00*/  LDS R35, [R22+0x240] ;  /* 0x0002400016237984 */ /* 0x000fe20000000800 */
[----:B-1----:R-:W-:-:S03]  /*0a10*/  FFMA R9, R12, R9, R11 ;  /* 0x000000090c097223 */ /* 0x002fc6000000000b */
[----:B------:R-:W0:Y:S01]  /*0a20*/  LDS R12, [R22+0x1c0] ;  /* 0x0001c000160c7984 */ /* 0x000e220000000800 */
[----:B---3--:R-:W-:-:S03]  /*0a30*/  FFMA R32, R8, R13, R9 ;  /* 0x0000000d08207223 */ /* 0x008fc60000000009 */
[----:B------:R-:W1:Y:S04]  /*0a40*/  LDS.128 R8, [R5+0x20] ;  /* 0x0000200005087984 */ /* 0x000e680000000c00 */
[----:B------:R-:W3:Y:S01]  /*0a50*/  LDS R13, [R22+0x280] ;  /* 0x00028000160d7984 */ /* 0x000ee20000000800 */
[----:B--2---:R-:W-:-:S03]  /*0a60*/  FFMA R31, R31, R14, R32 ;  /* 0x0000000e1f1f7223 */ /* 0x004fc60000000020 */
[----:B------:R-:W-:Y:S01]  /*0a70*/  LDS R32, [R22+0x3c0] ;  /* 0x0003c00016207984 */ /* 0x000fe20000000800 */
[----:B0-----:R-:W-:-:S04]  /*0a80*/  FFMA R15, R12, R15, R31 ;  /* 0x0000000f0c0f7223 */ /* 0x001fc8000000001f */
[----:B-1----:R-:W-:Y:S02]  /*0a90*/  FFMA R8, R8, R33, R15 ;  /* 0x0000002108087223 */ /* 0x002fe4000000000f */
[----:B------:R-:W-:Y:S02]  /*0aa0*/  LDS R33, [R22+0x380] ;  /* 0x0003800016217984 */ /* 0x000fe40000000800 */
[----:B------:R-:W-:Y:S02]  /*0ab0*/  FFMA R12, R35, R9, R8 ;  /* 0x00000009230c7223 */ /* 0x000fe40000000008 */
[----:B------:R-:W0:Y:S02]  /*0ac0*/  LDS R8, [R22+0x2c0] ;  /* 0x0002c00016087984 */ /* 0x000e240000000800 */
[----:B---3--:R-:W-:Y:S02]  /*0ad0*/  FFMA R9, R13, R10, R12 ;  /* 0x0000000a0d097223 */ /* 0x008fe4000000000c */
[----:B------:R-:W-:Y:S04]  /*0ae0*/  LDS R35, [R22+0x300] ;  /* 0x0003000016237984 */ /* 0x000fe80000000800 */
[----:B------:R-:W1:Y:S01]  /*0af0*/  LDS.128 R12, [R5+0x30] ;  /* 0x00003000050c7984 */ /* 0x000e620000000c00 */
[----:B------:R-:W-:Y:S06]  /*0b00*/  BAR.SYNC.DEFER_BLOCKING 0x0 ;  /* 0x0000000000007b1d */ /* 0x000fec0000010000 */
[----:B------:R-:W2:Y:S04]  /*0b10*/  LDG.E R18, desc[UR8][R18.64+0xc0] ;  /* 0x0000c00812127981 */ /* 0x000ea8000c1e1900 */
[----:B------:R0:W3:Y:S02]  /*0b20*/  LDG.E R16, desc[UR8][R16.64] ;  /* 0x0000000810107981 */ /* 0x0000e4000c1e1900 */
[----:B0-----:R-:W-:-:S04]  /*0b30*/  FFMA R17, R8, R11, R9 ;  /* 0x0000000b08117223 */ /* 0x001fc80000000009 */
[----:B-1----:R-:W-:-:S04]  /*0b40*/  FFMA R35, R12, R35, R17 ;  /* 0x000000230c237223 */ /* 0x002fc80000000011 */
[----:B------:R-:W-:-:S04]  /*0b50*/  FFMA R34, R34, R13, R35 ;  /* 0x0000000d22227223 */ /* 0x000fc80000000023 */
[----:B------:R-:W-:-:S04]  /*0b60*/  FFMA R33, R33, R14, R34 ;  /* 0x0000000e21217223 */ /* 0x000fc80000000022 */
[----:B------:R-:W-:Y:S01]  /*0b70*/  FFMA R17, R32, R15, R33 ;  /* 0x0000000f20117223 */ /* 0x000fe20000000021 */
[----:B------:R-:W-:-:S04]  /*0b80*/  IADD3 R25, PT, PT, R25, 0x4, RZ ;  /* 0x0000000419197810 */ /* 0x000fc80007ffe0ff */
[----:B------:R-:W-:Y:S01]  /*0b90*/  ISETP.NE.AND P0, PT, R25, RZ, PT ;  /* 0x000000ff1900720c */ /* 0x000fe20003f05270 */
[----:B------:R-:W-:Y:S01]  /*0ba0*/  UIADD3 UR4, UPT, UPT, UR4, 0x40, URZ ;  /* 0x0000004004047890 */ /* 0x000fe2000fffe0ff */
[----:B------:R-:W-:Y:S02]  /*0bb0*/  IADD3 R27, PT, PT, R27, 0x40, RZ ;  /* 0x000000401b1b7810 */ /* 0x000fe40007ffe0ff */
[C---:B------:R-:W-:Y:S02]  /*0bc0*/  LEA R30, R3.reuse, R30, 0x6 ;  /* 0x0000001e031e7211 */ /* 0x040fe400078e30ff */
[C---:B------:R-:W-:Y:S02]  /*0bd0*/  LEA R28, R3.reuse, R28, 0x6 ;  /* 0x0000001c031c7211 */ /* 0x040fe400078e30ff */
[C---:B------:R-:W-:Y:S02]  /*0be0*/  LEA R26, R3.reuse, R26, 0x6 ;  /* 0x0000001a031a7211 */ /* 0x040fe400078e30ff */
[----:B------:R-:W-:Y:S01]  /*0bf0*/  LEA R24, R3, R24, 0x6 ;  /* 0x0000001803187211 */ /* 0x000fe200078e30ff */
[----:B--2---:R-:W-:Y:S04]  /*0c00*/  STS [R23], R18 ;  /* 0x0000001217007388 */ /* 0x004fe80000000800 */
[----:B---3--:R-:W-:Y:S01]  /*0c10*/  STS [R20], R16 ;  /* 0x0000001014007388 */ /* 0x008fe20000000800 */
[----:B------:R-:W-:Y:S06]  /*0c20*/  BAR.SYNC.DEFER_BLOCKING 0x0 ;  /* 0x0000000000007b1d */ /* 0x000fec0000010000 */
[----:B------:R-:W-:Y:S04]  /*0c30*/  LDS R31, [R22] ;  /* 0x00000000161f7984 */ /* 0x000fe80000000800 */
[----:B------:R-:W0:Y:S04]  /*0c40*/  LDS.128 R8, [R5] ;  /* 0x0000000005087984 */ /* 0x000e280000000c00 */
[----:B------:R-:W1:Y:S04]  /*0c50*/  LDS R36, [R22+0x40] ;  /* 0x0000400016247984 */ /* 0x000e680000000800 */
[----:B------:R-:W2:Y:S04]  /*0c60*/  LDS R37, [R22+0x80] ;  /* 0x0000800016257984 */ /* 0x000ea80000000800 */
[----:B------:R-:W3:Y:S04]  /*0c70*/  LDS R34, [R22+0xc0] ;  /* 0x0000c00016227984 */ /* 0x000ee80000000800 */
[----:B------:R-:W-:Y:S04]  /*0c80*/  LDS R33, [R22+0x100] ;  /* 0x0001000016217984 */ /* 0x000fe80000000800 */
[----:B------:R-:W4:Y:S04]  /*0c90*/  LDS.128 R12, [R5+0x10] ;  /* 0x00001000050c7984 */ /* 0x000f280000000c00 */
[----:B------:R-:W5:Y:S04]  /*0ca0*/  LDS R32, [R22+0x140] ;  /* 0x0001400016207984 */ /* 0x000f680000000800 */
[----:B------:R-:W5:Y:S01]  /*0cb0*/  LDS R35, [R22+0x180] ;  /* 0x0001800016237984 */ /* 0x000f620000000800 */
[----:B0-----:R-:W-:-:S03]  /*0cc0*/  FFMA R17, R8, R31, R17 ;  /* 0x0000001f08117223 */ /* 0x001fc60000000011 */
[----:B------:R-:W0:Y:S01]  /*0cd0*/  LDS R8, [R22+0x1c0] ;  /* 0x0001c00016087984 */ /* 0x000e220000000800 */
[----:B-1----:R-:W-:-:S03]  /*0ce0*/  FFMA R36, R36, R9, R17 ;  /* 0x0000000924247223 */ /* 0x002fc60000000011 */
[----:B------:R-:W-:Y:S04]  /*0cf0*/  LDS R31, [R22+0x200] ;  /* 0x00020000161f7984 */ /* 0x000fe80000000800 */
[----:B------:R-:W1:Y:S01]  /*0d00*/  LDS.128 R16, [R5+0x20] ;  /* 0x0000200005107984 */ /* 0x000e620000000c00 */
[----:B--2---:R-:W-:-:S04]  /*0d10*/  FFMA R37, R37, R10, R36 ;  /* 0x0000000a25257223 */ /* 0x004fc80000000024 */
[----:B---3--:R-:W-:-:S04]  /*0d20*/  FFMA R11, R34, R11, R37 ;  /* 0x0000000b220b7223 */ /* 0x008fc80000000025 */
[----:B----4-:R-:W-:Y:S02]  /*0d30*/  FFMA R11, R12, R33, R11 ;  /* 0x000000210c0b7223 */ /* 0x010fe4000000000b */
[----:B------:R-:W2:Y:S02]  /*0d40*/  LDS R12, [R22+0x240] ;  /* 0x00024000160c7984 */ /* 0x000ea40000000800 */
[----:B-----5:R-:W-:Y:S02]  /*0d50*/  FFMA R32, R32, R13, R11 ;  /* 0x0000000d20207223 */ /* 0x020fe4000000000b */
[----:B------:R-:W3:Y:S02]  /*0d60*/  LDS R13, [R22+0x280] ;  /* 0x00028000160d7984 */ /* 0x000ee40000000800 */
[----:B------:R-:W-:Y:S02]  /*0d70*/  FFMA R35, R35, R14, R32 ;  /* 0x0000000e23237223 */ /* 0x000fe40000000020 */
[----:B------:R-:W4:Y:S04]  /*0d80*/  LDS R14, [R22+0x2c0] ;  /* 0x0002c000160e7984 */ /* 0x000f280000000800 */
[----:B------:R-:W-:Y:S01]  /*0d90*/  LDS R32, [R22+0x340] ;  /* 0x0003400016207984 */ /* 0x000fe20000000800 */
[----:B0-----:R-:W-:-:S03]  /*0da0*/  FFMA R35, R8, R15, R35 ;  /* 0x0000000f08237223 */ /* 0x001fc60000000023 */
[----:B------:R-:W-:Y:S04]  /*0db0*/  LDS R15, [R22+0x300] ;  /* 0x00030000160f7984 */ /* 0x000fe80000000800 */
[----:B------:R-:W0:Y:S01]  /*0dc0*/  LDS.128 R8, [R5+0x30] ;  /* 0x0000300005087984 */ /* 0x000e220000000c00 */
[----:B-1----:R-:W-:-:S03]  /*0dd0*/  FFMA R35, R16, R31, R35 ;  /* 0x0000001f10237223 */ /* 0x002fc60000000023 */
[----:B------:R-:W1:Y:S04]  /*0de0*/  LDS R31, [R22+0x380] ;  /* 0x00038000161f7984 */ /* 0x000e680000000800 */
[----:B------:R-:W5:Y:S01]  /*0df0*/  LDS R16, [R22+0x3c0] ;  /* 0x0003c00016107984 */ /* 0x000f620000000800 */
[----:B--2---:R-:W-:-:S04]  /*0e00*/  FFMA R12, R12, R17, R35 ;  /* 0x000000110c0c7223 */ /* 0x004fc80000000023 */
[----:B---3--:R-:W-:-:S04]  /*0e10*/  FFMA R13, R13, R18, R12 ;  /* 0x000000120d0d7223 */ /* 0x008fc8000000000c */
[----:B----4-:R-:W-:-:S04]  /*0e20*/  FFMA R13, R14, R19, R13 ;  /* 0x000000130e0d7223 */ /* 0x010fc8000000000d */
[----:B0-----:R-:W-:-:S04]  /*0e30*/  FFMA R13, R8, R15, R13 ;  /* 0x0000000f080d7223 */ /* 0x001fc8000000000d */
[----:B------:R-:W-:-:S04]  /*0e40*/  FFMA R32, R32, R9, R13 ;  /* 0x0000000920207223 */ /* 0x000fc8000000000d */
[----:B-1----:R-:W-:-:S04]  /*0e50*/  FFMA R31, R31, R10, R32 ;  /* 0x0000000a1f1f7223 */ /* 0x002fc80000000020 */
[----:B-----5:R-:W-:Y:S01]  /*0e60*/  FFMA R19, R16, R11, R31 ;  /* 0x0000000b10137223 */ /* 0x020fe2000000001f */
[----:B------:R-:W-:Y:S06]  /*0e70*/  BAR.SYNC.DEFER_BLOCKING 0x0 ;  /* 0x0000000000007b1d */ /* 0x000fec0000010000 */
[----:B------:R-:W-:Y:S05]  /*0e80*/  @P0 BRA `(.L_x_2) ;  /* 0xfffffff400100947 */ /* 0x000fea000383ffff */
.L_x_1:
[----:B------:R-:W-:-:S04]  /*0e90*/  SHF.R.S32.HI R8, RZ, 0x1f, R3 ;  /* 0x0000001fff087819 */ /* 0x000fc80000011403 */
[----:B------:R-:W-:-:S04]  /*0ea0*/  LEA.HI R8, R8, R3, RZ, 0x4 ;  /* 0x0000000308087211 */ /* 0x000fc800078f20ff */
[----:B------:R-:W-:-:S04]  /*0eb0*/  SHF.R.S32.HI R8, RZ, 0x4, R8 ;  /* 0x00000004ff087819 */ /* 0x000fc80000011408 */
[----:B------:R-:W-:-:S13]  /*0ec0*/  LOP3.LUT P0, R9, R8, 0x3, RZ, 0xc0, !PT ;  /* 0x0000000308097812 */ /* 0x000fda000780c0ff */
[----:B------:R-:W-:Y:S05]  /*0ed0*/  @!P0 BRA `(.L_x_0) ;  /* 0x0000000800a48947 */ /* 0x000fea0003800000 */
[----:B------:R-:W0:Y:S01]  /*0ee0*/  S2R R23, SR_TID.Y ;  /* 0x0000000000177919 */ /* 0x000e220000002200 */
[----:B------:R-:W1:Y:S01]  /*0ef0*/  LDCU UR4, c[0x0][0x360] ;  /* 0x00006c00ff0477ac */ /* 0x000e620008000800 */
[----:B------:R-:W-:Y:S02]  /*0f00*/  ISETP.NE.AND P0, PT, R9, 0x1, PT ;  /* 0x000000010900780c */ /* 0x000fe40003f05270 */
[----:B------:R-:W-:Y:S01]  /*0f10*/  LOP3.LUT R8, R8, 0x1, RZ, 0xc0, !PT ;  /* 0x0000000108087812 */ /* 0x000fe200078ec0ff */
[----:B------:R-:W0:Y:S03]  /*0f20*/  LDCU UR7, c[0x0][0x364] ;  /* 0x00006c80ff0777ac */ /* 0x000e260008000800 */
[----:B------:R-:W-:Y:S01]  /*0f30*/  ISETP.NE.U32.AND P1, PT, R8, 0x1, PT ;  /* 0x000000010800780c */ /* 0x000fe20003f25070 */
[----:B------:R-:W-:Y:S01]  /*0f40*/  UMOV UR6, 0x400 ;  /* 0x0000040000067882 */ /* 0x000fe20000000000 */
[----:B-1----:R-:W-:-:S02]  /*0f50*/  IMAD R20, R21, UR4, R2 ;  /* 0x0000000415147c24 */ /* 0x002fc4000f8e0202 */
[----:B0-----:R-:W-:-:S03]  /*0f60*/  IMAD R7, R7, UR7, R23 ;  /* 0x0000000707077c24 */ /* 0x001fc6000f8e0217 */
[----:B------:R-:W-:Y:S06]  /*0f70*/  @!P0 BRA `(.L_x_3) ;  /* 0x00000004009c8947 */ /* 0x000fec0003800000 */
[----:B------:R-:W0:Y:S01]  /*0f80*/  LDC.64 R16, c[0x0][0x380] ;  /* 0x0000e000ff107b82 */ /* 0x000e220000000a00 */
[----:B------:R-:W-:Y:S02]  /*0f90*/  IADD3 R21, PT, PT, R7, R2, RZ ;  /* 0x0000000207157210 */ /* 0x000fe40007ffe0ff */
[C---:B------:R-:W-:Y:S02]  /*0fa0*/  LEA R18, R0.reuse, R23, 0x4 ;  /* 0x0000001700127211 */ /* 0x040fe400078e20ff */
[----:B------:R-:W-:-:S03]  /*0fb0*/  LEA R21, R0, R21, 0x4 ;  /* 0x0000001500157211 */ /* 0x000fc600078e20ff */
[----:B------:R-:W1:Y:S01]  /*0fc0*/  LDC.64 R30, c[0x0][0x388] ;  /* 0x0000e200ff1e7b82 */ /* 0x000e620000000a00 */
[----:B------:R-:W-:Y:S02]  /*0fd0*/  IMAD R13, R18, R3, R20 ;  /* 0x00000003120d7224 */ /* 0x000fe400078e0214 */
[----:B0-----:R-:W-:-:S05]  /*0fe0*/  IMAD.WIDE.U32 R8, R21, 0x4, R16 ;  /* 0x0000000415087825 */ /* 0x001fca00078e0010 */
[----:B------:R-:W2:Y:S01]  /*0ff0*/  LDG.E R32, desc[UR8][R8.64] ;  /* 0x0000000808207981 */ /* 0x000ea2000c1e1900 */
[----:B-1----:R-:W-:-:S05]  /*1000*/  IMAD.WIDE.U32 R12, R13, 0x4, R30 ;  /* 0x000000040d0c7825 */ /* 0x002fca00078e001e */
[----:B------:R-:W3:Y:S01]  /*1010*/  LDG.E R29, desc[UR8][R12.64] ;  /* 0x000000080c1d7981 */ /* 0x000ee2000c1e1900 */
[----:B------:R-:W-:-:S04]  /*1020*/  UIADD3 UR4, UPT, UPT, UR6, 0x400, URZ ;  /* 0x0000040006047890 */ /* 0x000fc8000fffe0ff */
[----:B------:R-:W-:Y:S01]  /*1030*/  ULEA UR4, UR5, UR4, 0x18 ;  /* 0x0000000405047291 */ /* 0x000fe2000f8ec0ff */
[----:B------:R-:W-:-:S05]  /*1040*/  LEA R25, R2, R5, 0x2 ;  /* 0x0000000502197211 */ /* 0x000fca00078e10ff */
[----:B------:R-:W-:-:S04]  /*1050*/  LEA R22, R2, UR4, 0x2 ;  /* 0x0000000402167c11 */ /* 0x000fc8000f8e10ff */
[----:B------:R-:W-:Y:S02]  /*1060*/  LEA R26, R23, R22, 0x6 ;  /* 0x00000016171a7211 */ /* 0x000fe400078e30ff */
[----:B------:R-:W-:Y:S01]  /*1070*/  IADD3 R18, PT, PT, R18, 0x10, RZ ;  /* 0x0000001012127810 */ /* 0x000fe20007ffe0ff */
        /* <DEDUP_REMOVED lines=11> */
[----:B------:R-:W-:Y:S04]  /*1130*/  LDS R36, [R22+0x2c0] ;  /* 0x0002c00016247984 */ /* 0x000fe80000000800 */
[----:B------:R-:W-:Y:S01]  /*1140*/  LDS R29, [R22+0x380] ;  /* 0x00038000161d7984 */ /* 0x000fe20000000800 */
[----:B0-----:R-:W-:-:S03]  /*1150*/  FFMA R32, R8, R33, R19 ;  /* 0x0000002108207223 */ /* 0x001fc60000000013 */
[----:B------:R-:W0:Y:S04]  /*1160*/  LDS R19, [R22+0x180] ;  /* 0x0001800016137984 */ /* 0x000e280000000800 */
[----:B------:R-:W0:Y:S01]  /*1170*/  LDS R8, [R22+0x1c0] ;  /* 0x0001c00016087984 */ /* 0x000e220000000800 */
[----:B-1----:R-:W-:-:S03]  /*1180*/  FFMA R9, R35, R9, R32 ;  /* 0x0000000923097223 */ /* 0x002fc60000000020 */
[----:B------:R-:W-:Y:S01]  /*1190*/  LDS R35, [R22+0x280] ;  /* 0x0002800016237984 */ /* 0x000fe20000000800 */
[----:B--2---:R-:W-:-:S03]  /*11a0*/  FFMA R9, R34, R10, R9 ;  /* 0x0000000a22097223 */ /* 0x004fc60000000009 */
[----:B------:R-:W-:Y:S01]  /*11b0*/  LDS R34, [R22+0x240] ;  /* 0x0002400016227984 */ /* 0x000fe20000000800 */
[----:B---3--:R-:W-:-:S03]  /*11c0*/  FFMA R9, R28, R11, R9 ;  /* 0x0000000b1c097223 */ /* 0x008fc60000000009 */
[----:B------:R-:W-:Y:S01]  /*11d0*/  LDS R33, [R22+0x300] ;  /* 0x0003000016217984 */ /* 0x000fe20000000800 */
[----:B----4-:R-:W-:-:S03]  /*11e0*/  FFMA R9, R12, R27, R9 ;  /* 0x0000001b0c097223 */ /* 0x010fc60000000009 */
[----:B------:R-:W-:Y:S01]  /*11f0*/  LDS R28, [R22+0x340] ;  /* 0x00034000161c7984 */ /* 0x000fe20000000800 */
[----:B-----5:R-:W-:Y:S01]  /*1200*/  FFMA R24, R24, R13, R9 ;  /* 0x0000000d18187223 */ /* 0x020fe20000000009 */
[----:B------:R-:W-:Y:S01]  /*1210*/  IADD3 R13, PT, PT, R21, 0x10, RZ ;  /* 0x00000010150d7810 */ /* 0x000fe20007ffe0ff */
[----:B------:R-:W-:Y:S01]  /*1220*/  IMAD R9, R18, R3, R20 ;  /* 0x0000000312097224 */ /* 0x000fe200078e0214 */
[----:B------:R-:W-:Y:S03]  /*1230*/  LDS R32, [R22+0x3c0] ;  /* 0x0003c00016207984 */ /* 0x000fe60000000800 */
[----:B------:R-:W-:-:S04]  /*1240*/  IMAD.WIDE.U32 R12, R13, 0x4, R16 ;  /* 0x000000040d0c7825 */ /* 0x000fc800078e0010 */
[----:B------:R-:W-:-:S04]  /*1250*/  IMAD.WIDE.U32 R30, R9, 0x4, R30 ;  /* 0x00000004091e7825 */ /* 0x000fc800078e001e */
[----:B0-----:R-:W-:Y:S02]  /*1260*/  FFMA R19, R19, R14, R24 ;  /* 0x0000000e13137223 */ /* 0x001fe40000000018 */
[----:B------:R-:W-:Y:S02]  /*1270*/  LDS R24, [R22+0x200] ;  /* 0x0002000016187984 */ /* 0x000fe40000000800 */
[----:B------:R-:W-:Y:S02]  /*1280*/  FFMA R27, R8, R15, R19 ;  /* 0x0000000f081b7223 */ /* 0x000fe40000000013 */
[----:B------:R-:W0:Y:S04]  /*1290*/  LDS.128 R8, [R5+0x20] ;  /* 0x0000200005087984 */ /* 0x000e280000000c00 */
[----:B------:R-:W1:Y:S01]  /*12a0*/  LDS.128 R16, [R5+0x30] ;  /* 0x0000300005107984 */ /* 0x000e620000000c00 */
[----:B------:R-:W-:Y:S06]  /*12b0*/  BAR.SYNC.DEFER_BLOCKING 0x0 ;  /* 0x0000000000007b1d */ /* 0x000fec0000010000 */
[----:B------:R-:W2:Y:S04]  /*12c0*/  LDG.E R12, desc[UR8][R12.64] ;  /* 0x000000080c0c7981 */ /* 0x000ea8000c1e1900 */
[----:B------:R-:W3:Y:S01]  /*12d0*/  LDG.E R31, desc[UR8][R30.64] ;  /* 0x000000081e1f7981 */ /* 0x000ee2000c1e1900 */
[----:B0-----:R-:W-:-:S04]  /*12e0*/  FFMA R37, R8, R24, R27 ;  /* 0x0000001808257223 */ /* 0x001fc8000000001b */
[----:B------:R-:W-:-:S04]  /*12f0*/  FFMA R8, R34, R9, R37 ;  /* 0x0000000922087223 */ /* 0x000fc80000000025 */
[----:B------:R-:W-:-:S04]  /*1300*/  FFMA R35, R35, R10, R8 ;  /* 0x0000000a23237223 */ /* 0x000fc80000000008 */
[----:B------:R-:W-:-:S04]  /*1310*/  FFMA R35, R36, R11, R35 ;  /* 0x0000000b24237223 */ /* 0x000fc80000000023 */
[----:B-1----:R-:W-:-:S04]  /*1320*/  FFMA R33, R16, R33, R35 ;  /* 0x0000002110217223 */ /* 0x002fc80000000023 */
[----:B------:R-:W-:-:S04]  /*1330*/  FFMA R28, R28, R17, R33 ;  /* 0x000000111c1c7223 */ /* 0x000fc80000000021 */
[----:B------:R-:W-:-:S04]  /*1340*/  FFMA R29, R29, R18, R28 ;  /* 0x000000121d1d7223 */ /* 0x000fc8000000001c */
[----:B------:R-:W-:Y:S01]  /*1350*/  FFMA R33, R32, R19, R29 ;  /* 0x0000001320217223 */ /* 0x000fe2000000001d */
        /* <DEDUP_REMOVED lines=12> */
[----:B------:R-:W5:Y:S04]  /*1420*/  LDS R31, [R22+0x180] ;  /* 0x00018000161f7984 */ /* 0x000f680000000800 */
[----:B------:R-:W5:Y:S04]  /*1430*/  LDS R28, [R22+0x1c0] ;  /* 0x0001c000161c7984 */ /* 0x000f680000000800 */
[----:B------:R-:W-:Y:S04]  /*1440*/  LDS R29, [R22+0x200] ;  /* 0x00020000161d7984 */ /* 0x000fe80000000800 */
[----:B------:R-:W5:Y:S01]  /*1450*/  LDS.128 R16, [R5+0x20] ;  /* 0x0000200005107984 */ /* 0x000f620000000c00 */
[----:B0-----:R-:W-:-:S03]  /*1460*/  FFMA R21, R12, R21, R33 ;  /* 0x000000150c157223 */ /* 0x001fc60000000021 */
[----:B------:R-:W0:Y:S01]  /*1470*/  LDS R30, [R22+0x240] ;  /* 0x00024000161e7984 */ /* 0x000e220000000800 */
[----:B-1----:R-:W-:-:S03]  /*1480*/  FFMA R24, R24, R13, R21 ;  /* 0x0000000d18187223 */ /* 0x002fc60000000015 */
[----:B------:R-:W1:Y:S01]  /*1490*/  LDS R21, [R22+0x280] ;  /* 0x0002800016157984 */ /* 0x000e620000000800 */
[----:B--2---:R-:W-:-:S03]  /*14a0*/  FFMA R27, R27, R14, R24 ;  /* 0x0000000e1b1b7223 */ /* 0x004fc60000000018 */
[----:B------:R-:W2:Y:S01]  /*14b0*/  LDS R24, [R22+0x2c0] ;  /* 0x0002c00016187984 */ /* 0x000ea20000000800 */
[----:B---3--:R-:W-:-:S03]  /*14c0*/  FFMA R33, R34, R15, R27 ;  /* 0x0000000f22217223 */ /* 0x008fc6000000001b */
[----:B------:R-:W-:Y:S04]  /*14d0*/  LDS R27, [R22+0x300] ;  /* 0x00030000161b7984 */ /* 0x000fe80000000800 */
[----:B------:R-:W3:Y:S01]  /*14e0*/  LDS.128 R12, [R5+0x30] ;  /* 0x00003000050c7984 */ /* 0x000ee20000000c00 */
[----:B----4-:R-:W-:-:S03]  /*14f0*/  FFMA R33, R8, R25, R33 ;  /* 0x0000001908217223 */ /* 0x010fc60000000021 */
[----:B------:R-:W4:Y:S04]  /*1500*/  LDS R32, [R22+0x340] ;  /* 0x0003400016207984 */ /* 0x000f280000000800 */
[----:B------:R-:W4:Y:S01]  /*1510*/  LDS R25, [R22+0x380] ;  /* 0x0003800016197984 */ /* 0x000f220000000800 */
[----:B-----5:R-:W-:-:S03]  /*1520*/  FFMA R26, R26, R9, R33 ;  /* 0x000000091a1a7223 */ /* 0x020fc60000000021 */
[----:B------:R-:W5:Y:S01]  /*1530*/  LDS R8, [R22+0x3c0] ;  /* 0x0003c00016087984 */ /* 0x000f620000000800 */
[----:B------:R-:W-:-:S04]  /*1540*/  FFMA R31, R31, R10, R26 ;  /* 0x0000000a1f1f7223 */ /* 0x000fc8000000001a */
[----:B------:R-:W-:-:S04]  /*1550*/  FFMA R11, R28, R11, R31 ;  /* 0x0000000b1c0b7223 */ /* 0x000fc8000000001f */
[----:B------:R-:W-:-:S04]  /*1560*/  FFMA R11, R16, R29, R11 ;  /* 0x0000001d100b7223 */ /* 0x000fc8000000000b */
[----:B0-----:R-:W-:-:S04]  /*1570*/  FFMA R30, R30, R17, R11 ;  /* 0x000000111e1e7223 */ /* 0x001fc8000000000b */
[----:B-1----:R-:W-:-:S04]  /*1580*/  FFMA R21, R21, R18, R30 ;  /* 0x0000001215157223 */ /* 0x002fc8000000001e */
[----:B--2---:R-:W-:-:S04]  /*1590*/  FFMA R19, R24, R19, R21 ;  /* 0x0000001318137223 */ /* 0x004fc80000000015 */
[----:B---3--:R-:W-:-:S04]  /*15a0*/  FFMA R19, R12, R27, R19 ;  /* 0x0000001b0c137223 */ /* 0x008fc80000000013 */
[----:B----4-:R-:W-:-:S04]  /*15b0*/  FFMA R32, R32, R13, R19 ;  /* 0x0000000d20207223 */ /* 0x010fc80000000013 */
[----:B------:R-:W-:-:S04]  /*15c0*/  FFMA R25, R25, R14, R32 ;  /* 0x0000000e19197223 */ /* 0x000fc80000000020 */
[----:B-----5:R-:W-:Y:S01]  /*15d0*/  FFMA R19, R8, R15, R25 ;  /* 0x0000000f08137223 */ /* 0x020fe20000000019 */
[----:B------:R-:W-:Y:S06]  /*15e0*/  BAR.SYNC.DEFER_BLOCKING 0x0 ;  /* 0x0000000000007b1d */ /* 0x000fec0000010000 */
.L_x_3:
[----:B------:R-:W-:Y:S05]  /*15f0*/  @P1 BRA `(.L_x_0) ;  /* 0x0000000000dc1947 */ /* 0x000fea0003800000 */
        /* <DEDUP_REMOVED lines=8> */
[----:B-1----:R-:W-:-:S06]  /*1680*/  IMAD.WIDE.U32 R12, R11, 0x4, R12 ;  /* 0x000000040b0c7825 */ /* 0x002fcc00078e000c */
[----:B------:R-:W3:Y:S01]  /*1690*/  LDG.E R12, desc[UR8][R12.64] ;  /* 0x000000080c0c7981 */ /* 0x000ee2000c1e1900 */
[----:B------:R-:W-:-:S04]  /*16a0*/  UIADD3 UR4, UPT, UPT, UR6, 0x400, URZ ;  /* 0x0000040006047890 */ /* 0x000fc8000fffe0ff */
[----:B------:R-:W-:Y:S01]  /*16b0*/  ULEA UR4, UR5, UR4, 0x18 ;  /* 0x0000000405047291 */ /* 0x000fe2000f8ec0ff */
[----:B------:R-:W-:-:S05]  /*16c0*/  LEA R15, R2, R5, 0x2 ;  /* 0x00000005020f7211 */ /* 0x000fca00078e10ff */
[----:B------:R-:W-:-:S04]  /*16d0*/  LEA R0, R2, UR4, 0x2 ;  /* 0x0000000402007c11 */ /* 0x000fc8000f8e10ff */
        /* <DEDUP_REMOVED lines=26> */
[----:B------:R-:W4:Y:S01]  /*1880*/  LDS R10, [R0+0x340] ;  /* 0x00034000000a7984 */ /* 0x000f220000000800 */
[----:B-----5:R-:W-:-:S03]  /*1890*/  FFMA R2, R2, R21, R7 ;  /* 0x0000001502027223 */ /* 0x020fc60000000007 */
[----:B------:R-:W5:Y:S04]  /*18a0*/  LDS R20, [R0+0x380] ;  /* 0x0003800000147984 */ /* 0x000f680000000800 */
        /* <DEDUP_REMOVED lines=9> */
[----:B-----5:R-:W-:-:S04]  /*1940*/  FFMA R18, R20, R18, R9 ;  /* 0x0000001214127223 */ /* 0x020fc80000000009 */
[----:B------:R-:W-:Y:S01]  /*1950*/  FFMA R19, R7, R19, R18 ;  /* 0x0000001307137223 */ /* 0x000fe20000000012 */
[----:B------:R-:W-:Y:S06]  /*1960*/  BAR.SYNC.DEFER_BLOCKING 0x0 ;  /* 0x0000000000007b1d */ /* 0x000fec0000010000 */
.L_x_0:
[----:B------:R-:W0:Y:S01]  /*1970*/  LDC.64 R8, c[0x0][0x390] ;  /* 0x0000e400ff087b82 */ /* 0x000e220000000a00 */
[----:B------:R-:W-:-:S04]  /*1980*/  IMAD R3, R4, R3, R6 ;  /* 0x0000000304037224 */ /* 0x000fc800078e0206 */
[----:B0-----:R-:W-:-:S05]  /*1990*/  IMAD.WIDE R2, R3, 0x4, R8 ;  /* 0x0000000403027825 */ /* 0x001fca00078e0208 */
[----:B------:R-:W-:Y:S01]  /*19a0*/  STG.E desc[UR8][R2.64], R19 ;  /* 0x0000001302007986 */ /* 0x000fe2000c101908 */
[----:B------:R-:W-:Y:S05]  /*19b0*/  EXIT ;  /* 0x000000000000794d */ /* 0x000fea0003800000 */
.L_x_4:
[----:B------:R-:W-:-:S00]  /*19c0*/  BRA `(.L_x_4) ;  /* 0xfffffffc00fc7947 */ /* 0x000fc0000383ffff */
[----:B------:R-:W-:-:S00]  /*19d0*/  NOP ;  /* 0x0000000000007918 */ /* 0x000fc00000000000 */
        /* <DEDUP_REMOVED lines=10> */
.L_x_5:


//--------------------- .nv.shared._Z5mmultPfS_S_i --------------------------
	.section	.nv.shared._Z5mmultPfS_S_i,"aw",@nobits
	.sectionflags	@""
	.align	4
.nv.shared._Z5mmultPfS_S_i:
	.zero		3072


//--------------------- .nv.shared.reserved.0     --------------------------
	.section	.nv.shared.reserved.0,"aw",@nobits
	.weak		__nv_reservedSMEM_offset_0_alias
	.size		__nv_reservedSMEM_offset_0_alias, 0, 64
	.other		__nv_reservedSMEM_offset_0_alias,@"STO_CUDA_RESERVED_SHARED STV_DEFAULT"
__nv_reservedSMEM_offset_0_alias:
	.zero		0
	.zero		64


//--------------------- .nv.constant0._Z5mmultPfS_S_i --------------------------
	.section	.nv.constant0._Z5mmultPfS_S_i,"a",@progbits
	.sectionflags	@""
	.align	4
.nv.constant0._Z5mmultPfS_S_i:
	.zero		924


//--------------------- SYMBOLS --------------------------

	.type		.nv.reservedSmem.offset0,@object
	.size		.nv.reservedSmem.offset0,0x4
	.type		.nv.reservedSmem.cap,@object
	.size		.nv.reservedSmem.cap,0x4
